//
// Generated by NVIDIA NVVM Compiler
//
// Compiler Build ID: CL-36424714
// Cuda compilation tools, release 13.0, V13.0.88
// Based on NVVM 20.0.0
//

.version 9.0
.target sm_100
.address_size 64

	// .globl	_Z10reluKernelPdi

.visible .entry _Z10reluKernelPdi(
	.param .u64 .ptr .align 1 _Z10reluKernelPdi_param_0,
	.param .u32 _Z10reluKernelPdi_param_1
)
{
	.reg .pred 	%p<2>;
	.reg .b32 	%r<6>;
	.reg .b64 	%rd<5>;
	.reg .b64 	%fd<3>;

	ld.param.u64 	%rd1, [_Z10reluKernelPdi_param_0];
	ld.param.u32 	%r2, [_Z10reluKernelPdi_param_1];
	mov.u32 	%r3, %ctaid.x;
	mov.u32 	%r4, %ntid.x;
	mov.u32 	%r5, %tid.x;
	mad.lo.s32 	%r1, %r3, %r4, %r5;
	setp.ge.s32 	%p1, %r1, %r2;
	@%p1 bra 	$L__BB0_2;
	cvta.to.global.u64 	%rd2, %rd1;
	mul.wide.s32 	%rd3, %r1, 8;
	add.s64 	%rd4, %rd2, %rd3;
	ld.global.f64 	%fd1, [%rd4];
	max.f64 	%fd2, %fd1, 0d0000000000000000;
	st.global.f64 	[%rd4], %fd2;
$L__BB0_2:
	ret;

}
	// .globl	_Z13softmaxKernelPdi
.visible .entry _Z13softmaxKernelPdi(
	.param .u64 .ptr .align 1 _Z13softmaxKernelPdi_param_0,
	.param .u32 _Z13softmaxKernelPdi_param_1
)
{
	.reg .pred 	%p<62>;
	.reg .b32 	%r<96>;
	.reg .b32 	%f<7>;
	.reg .b64 	%rd<39>;
	.reg .b64 	%fd<234>;

	ld.param.u64 	%rd20, [_Z13softmaxKernelPdi_param_0];
	ld.param.u32 	%r43, [_Z13softmaxKernelPdi_param_1];
	cvta.to.global.u64 	%rd1, %rd20;
	setp.lt.s32 	%p1, %r43, 1;
	mov.f64 	%fd225, 0dFFF0000000000000;
	@%p1 bra 	$L__BB1_13;
	and.b32  	%r1, %r43, 15;
	setp.lt.u32 	%p2, %r43, 16;
	mov.b32 	%r85, 0;
	mov.f64 	%fd225, 0dFFF0000000000000;
	@%p2 bra 	$L__BB1_4;
	and.b32  	%r85, %r43, 2147483632;
	neg.s32 	%r89, %r85;
	add.s64 	%rd34, %rd1, 64;
	mov.f64 	%fd225, 0dFFF0000000000000;
$L__BB1_3:
	.pragma "nounroll";
	ld.global.f64 	%fd40, [%rd34+-64];
	setp.gt.f64 	%p3, %fd40, %fd225;
	selp.f64 	%fd41, %fd40, %fd225, %p3;
	ld.global.f64 	%fd42, [%rd34+-56];
	setp.gt.f64 	%p4, %fd42, %fd41;
	selp.f64 	%fd43, %fd42, %fd41, %p4;
	ld.global.f64 	%fd44, [%rd34+-48];
	setp.gt.f64 	%p5, %fd44, %fd43;
	selp.f64 	%fd45, %fd44, %fd43, %p5;
	ld.global.f64 	%fd46, [%rd34+-40];
	setp.gt.f64 	%p6, %fd46, %fd45;
	selp.f64 	%fd47, %fd46, %fd45, %p6;
	ld.global.f64 	%fd48, [%rd34+-32];
	setp.gt.f64 	%p7, %fd48, %fd47;
	selp.f64 	%fd49, %fd48, %fd47, %p7;
	ld.global.f64 	%fd50, [%rd34+-24];
	setp.gt.f64 	%p8, %fd50, %fd49;
	selp.f64 	%fd51, %fd50, %fd49, %p8;
	ld.global.f64 	%fd52, [%rd34+-16];
	setp.gt.f64 	%p9, %fd52, %fd51;
	selp.f64 	%fd53, %fd52, %fd51, %p9;
	ld.global.f64 	%fd54, [%rd34+-8];
	setp.gt.f64 	%p10, %fd54, %fd53;
	selp.f64 	%fd55, %fd54, %fd53, %p10;
	ld.global.f64 	%fd56, [%rd34];
	setp.gt.f64 	%p11, %fd56, %fd55;
	selp.f64 	%fd57, %fd56, %fd55, %p11;
	ld.global.f64 	%fd58, [%rd34+8];
	setp.gt.f64 	%p12, %fd58, %fd57;
	selp.f64 	%fd59, %fd58, %fd57, %p12;
	ld.global.f64 	%fd60, [%rd34+16];
	setp.gt.f64 	%p13, %fd60, %fd59;
	selp.f64 	%fd61, %fd60, %fd59, %p13;
	ld.global.f64 	%fd62, [%rd34+24];
	setp.gt.f64 	%p14, %fd62, %fd61;
	selp.f64 	%fd63, %fd62, %fd61, %p14;
	ld.global.f64 	%fd64, [%rd34+32];
	setp.gt.f64 	%p15, %fd64, %fd63;
	selp.f64 	%fd65, %fd64, %fd63, %p15;
	ld.global.f64 	%fd66, [%rd34+40];
	setp.gt.f64 	%p16, %fd66, %fd65;
	selp.f64 	%fd67, %fd66, %fd65, %p16;
	ld.global.f64 	%fd68, [%rd34+48];
	setp.gt.f64 	%p17, %fd68, %fd67;
	selp.f64 	%fd69, %fd68, %fd67, %p17;
	ld.global.f64 	%fd70, [%rd34+56];
	setp.gt.f64 	%p18, %fd70, %fd69;
	selp.f64 	%fd225, %fd70, %fd69, %p18;
	add.s32 	%r89, %r89, 16;
	add.s64 	%rd34, %rd34, 128;
	setp.eq.s32 	%p19, %r89, 0;
	@%p19 bra 	$L__BB1_4;
	bra.uni 	$L__BB1_3;
$L__BB1_4:
	setp.eq.s32 	%p20, %r1, 0;
	@%p20 bra 	$L__BB1_13;
	and.b32  	%r5, %r43, 7;
	setp.lt.u32 	%p21, %r1, 8;
	@%p21 bra 	$L__BB1_7;
	mul.wide.u32 	%rd21, %r85, 8;
	add.s64 	%rd22, %rd1, %rd21;
	ld.global.f64 	%fd72, [%rd22];
	setp.gt.f64 	%p22, %fd72, %fd225;
	selp.f64 	%fd73, %fd72, %fd225, %p22;
	ld.global.f64 	%fd74, [%rd22+8];
	setp.gt.f64 	%p23, %fd74, %fd73;
	selp.f64 	%fd75, %fd74, %fd73, %p23;
	ld.global.f64 	%fd76, [%rd22+16];
	setp.gt.f64 	%p24, %fd76, %fd75;
	selp.f64 	%fd77, %fd76, %fd75, %p24;
	ld.global.f64 	%fd78, [%rd22+24];
	setp.gt.f64 	%p25, %fd78, %fd77;
	selp.f64 	%fd79, %fd78, %fd77, %p25;
	ld.global.f64 	%fd80, [%rd22+32];
	setp.gt.f64 	%p26, %fd80, %fd79;
	selp.f64 	%fd81, %fd80, %fd79, %p26;
	ld.global.f64 	%fd82, [%rd22+40];
	setp.gt.f64 	%p27, %fd82, %fd81;
	selp.f64 	%fd83, %fd82, %fd81, %p27;
	ld.global.f64 	%fd84, [%rd22+48];
	setp.gt.f64 	%p28, %fd84, %fd83;
	selp.f64 	%fd85, %fd84, %fd83, %p28;
	ld.global.f64 	%fd86, [%rd22+56];
	setp.gt.f64 	%p29, %fd86, %fd85;
	selp.f64 	%fd225, %fd86, %fd85, %p29;
	add.s32 	%r85, %r85, 8;
$L__BB1_7:
	setp.eq.s32 	%p30, %r5, 0;
	@%p30 bra 	$L__BB1_13;
	and.b32  	%r8, %r43, 3;
	setp.lt.u32 	%p31, %r5, 4;
	@%p31 bra 	$L__BB1_10;
	mul.wide.u32 	%rd23, %r85, 8;
	add.s64 	%rd24, %rd1, %rd23;
	ld.global.f64 	%fd88, [%rd24];
	setp.gt.f64 	%p32, %fd88, %fd225;
	selp.f64 	%fd89, %fd88, %fd225, %p32;
	ld.global.f64 	%fd90, [%rd24+8];
	setp.gt.f64 	%p33, %fd90, %fd89;
	selp.f64 	%fd91, %fd90, %fd89, %p33;
	ld.global.f64 	%fd92, [%rd24+16];
	setp.gt.f64 	%p34, %fd92, %fd91;
	selp.f64 	%fd93, %fd92, %fd91, %p34;
	ld.global.f64 	%fd94, [%rd24+24];
	setp.gt.f64 	%p35, %fd94, %fd93;
	selp.f64 	%fd225, %fd94, %fd93, %p35;
	add.s32 	%r85, %r85, 4;
$L__BB1_10:
	setp.eq.s32 	%p36, %r8, 0;
	@%p36 bra 	$L__BB1_13;
	mul.wide.u32 	%rd25, %r85, 8;
	add.s64 	%rd33, %rd1, %rd25;
	neg.s32 	%r88, %r8;
$L__BB1_12:
	.pragma "nounroll";
	ld.global.f64 	%fd95, [%rd33];
	setp.gt.f64 	%p37, %fd95, %fd225;
	selp.f64 	%fd225, %fd95, %fd225, %p37;
	add.s64 	%rd33, %rd33, 8;
	add.s32 	%r88, %r88, 1;
	setp.ne.s32 	%p38, %r88, 0;
	@%p38 bra 	$L__BB1_12;
$L__BB1_13:
	setp.lt.s32 	%p39, %r43, 1;
	mov.f64 	%fd230, 0d0000000000000000;
	@%p39 bra 	$L__BB1_29;
	setp.eq.s32 	%p40, %r43, 1;
	mov.f64 	%fd230, 0d0000000000000000;
	mov.b64 	%rd35, 0;
	@%p40 bra 	$L__BB1_24;
	and.b32  	%r45, %r43, 2147483646;
	neg.s32 	%r90, %r45;
	add.s64 	%rd36, %rd1, 8;
	mov.f64 	%fd230, 0d0000000000000000;
$L__BB1_16:
	ld.global.f64 	%fd100, [%rd36+-8];
	sub.f64 	%fd24, %fd100, %fd225;
	fma.rn.f64 	%fd101, %fd24, 0d3FF71547652B82FE, 0d4338000000000000;
	{
	.reg .b32 %temp; 
	mov.b64 	{%r24, %temp}, %fd101;
	}
	mov.f64 	%fd102, 0dC338000000000000;
	add.rn.f64 	%fd103, %fd101, %fd102;
	fma.rn.f64 	%fd104, %fd103, 0dBFE62E42FEFA39EF, %fd24;
	fma.rn.f64 	%fd105, %fd103, 0dBC7ABC9E3B39803F, %fd104;
	fma.rn.f64 	%fd106, %fd105, 0d3E5ADE1569CE2BDF, 0d3E928AF3FCA213EA;
	fma.rn.f64 	%fd107, %fd106, %fd105, 0d3EC71DEE62401315;
	fma.rn.f64 	%fd108, %fd107, %fd105, 0d3EFA01997C89EB71;
	fma.rn.f64 	%fd109, %fd108, %fd105, 0d3F2A01A014761F65;
	fma.rn.f64 	%fd110, %fd109, %fd105, 0d3F56C16C1852B7AF;
	fma.rn.f64 	%fd111, %fd110, %fd105, 0d3F81111111122322;
	fma.rn.f64 	%fd112, %fd111, %fd105, 0d3FA55555555502A1;
	fma.rn.f64 	%fd113, %fd112, %fd105, 0d3FC5555555555511;
	fma.rn.f64 	%fd114, %fd113, %fd105, 0d3FE000000000000B;
	fma.rn.f64 	%fd115, %fd114, %fd105, 0d3FF0000000000000;
	fma.rn.f64 	%fd116, %fd115, %fd105, 0d3FF0000000000000;
	{
	.reg .b32 %temp; 
	mov.b64 	{%r25, %temp}, %fd116;
	}
	{
	.reg .b32 %temp; 
	mov.b64 	{%temp, %r26}, %fd116;
	}
	shl.b32 	%r46, %r24, 20;
	add.s32 	%r47, %r46, %r26;
	mov.b64 	%fd232, {%r25, %r47};
	{
	.reg .b32 %temp; 
	mov.b64 	{%temp, %r48}, %fd24;
	}
	mov.b32 	%f4, %r48;
	abs.f32 	%f2, %f4;
	setp.lt.f32 	%p41, %f2, 0f4086232B;
	@%p41 bra 	$L__BB1_19;
	setp.lt.f64 	%p42, %fd24, 0d0000000000000000;
	add.f64 	%fd117, %fd24, 0d7FF0000000000000;
	selp.f64 	%fd232, 0d0000000000000000, %fd117, %p42;
	setp.geu.f32 	%p43, %f2, 0f40874800;
	@%p43 bra 	$L__BB1_19;
	shr.u32 	%r49, %r24, 31;
	add.s32 	%r50, %r24, %r49;
	shr.s32 	%r51, %r50, 1;
	shl.b32 	%r52, %r51, 20;
	add.s32 	%r53, %r26, %r52;
	mov.b64 	%fd118, {%r25, %r53};
	sub.s32 	%r54, %r24, %r51;
	shl.b32 	%r55, %r54, 20;
	add.s32 	%r56, %r55, 1072693248;
	mov.b32 	%r57, 0;
	mov.b64 	%fd119, {%r57, %r56};
	mul.f64 	%fd232, %fd119, %fd118;
$L__BB1_19:
	st.global.f64 	[%rd36+-8], %fd232;
	add.f64 	%fd29, %fd230, %fd232;
	ld.global.f64 	%fd120, [%rd36];
	sub.f64 	%fd30, %fd120, %fd225;
	fma.rn.f64 	%fd121, %fd30, 0d3FF71547652B82FE, 0d4338000000000000;
	{
	.reg .b32 %temp; 
	mov.b64 	{%r27, %temp}, %fd121;
	}
	mov.f64 	%fd122, 0dC338000000000000;
	add.rn.f64 	%fd123, %fd121, %fd122;
	fma.rn.f64 	%fd124, %fd123, 0dBFE62E42FEFA39EF, %fd30;
	fma.rn.f64 	%fd125, %fd123, 0dBC7ABC9E3B39803F, %fd124;
	fma.rn.f64 	%fd126, %fd125, 0d3E5ADE1569CE2BDF, 0d3E928AF3FCA213EA;
	fma.rn.f64 	%fd127, %fd126, %fd125, 0d3EC71DEE62401315;
	fma.rn.f64 	%fd128, %fd127, %fd125, 0d3EFA01997C89EB71;
	fma.rn.f64 	%fd129, %fd128, %fd125, 0d3F2A01A014761F65;
	fma.rn.f64 	%fd130, %fd129, %fd125, 0d3F56C16C1852B7AF;
	fma.rn.f64 	%fd131, %fd130, %fd125, 0d3F81111111122322;
	fma.rn.f64 	%fd132, %fd131, %fd125, 0d3FA55555555502A1;
	fma.rn.f64 	%fd133, %fd132, %fd125, 0d3FC5555555555511;
	fma.rn.f64 	%fd134, %fd133, %fd125, 0d3FE000000000000B;
	fma.rn.f64 	%fd135, %fd134, %fd125, 0d3FF0000000000000;
	fma.rn.f64 	%fd136, %fd135, %fd125, 0d3FF0000000000000;
	{
	.reg .b32 %temp; 
	mov.b64 	{%r28, %temp}, %fd136;
	}
	{
	.reg .b32 %temp; 
	mov.b64 	{%temp, %r29}, %fd136;
	}
	shl.b32 	%r58, %r27, 20;
	add.s32 	%r59, %r58, %r29;
	mov.b64 	%fd233, {%r28, %r59};
	{
	.reg .b32 %temp; 
	mov.b64 	{%temp, %r60}, %fd30;
	}
	mov.b32 	%f5, %r60;
	abs.f32 	%f3, %f5;
	setp.lt.f32 	%p44, %f3, 0f4086232B;
	@%p44 bra 	$L__BB1_22;
	setp.lt.f64 	%p45, %fd30, 0d0000000000000000;
	add.f64 	%fd137, %fd30, 0d7FF0000000000000;
	selp.f64 	%fd233, 0d0000000000000000, %fd137, %p45;
	setp.geu.f32 	%p46, %f3, 0f40874800;
	@%p46 bra 	$L__BB1_22;
	shr.u32 	%r61, %r27, 31;
	add.s32 	%r62, %r27, %r61;
	shr.s32 	%r63, %r62, 1;
	shl.b32 	%r64, %r63, 20;
	add.s32 	%r65, %r29, %r64;
	mov.b64 	%fd138, {%r28, %r65};
	sub.s32 	%r66, %r27, %r63;
	shl.b32 	%r67, %r66, 20;
	add.s32 	%r68, %r67, 1072693248;
	mov.b32 	%r69, 0;
	mov.b64 	%fd139, {%r69, %r68};
	mul.f64 	%fd233, %fd139, %fd138;
$L__BB1_22:
	st.global.f64 	[%rd36], %fd233;
	add.f64 	%fd230, %fd29, %fd233;
	add.s32 	%r90, %r90, 2;
	add.s64 	%rd36, %rd36, 16;
	setp.eq.s32 	%p47, %r90, 0;
	@%p47 bra 	$L__BB1_23;
	bra.uni 	$L__BB1_16;
$L__BB1_23:
	cvt.u64.u32 	%rd35, %r45;
$L__BB1_24:
	and.b32  	%r71, %r43, 1;
	setp.eq.b32 	%p48, %r71, 1;
	not.pred 	%p49, %p48;
	@%p49 bra 	$L__BB1_29;
	shl.b64 	%rd27, %rd35, 3;
	add.s64 	%rd11, %rd1, %rd27;
	ld.global.f64 	%fd140, [%rd11];
	sub.f64 	%fd16, %fd140, %fd225;
	fma.rn.f64 	%fd141, %fd16, 0d3FF71547652B82FE, 0d4338000000000000;
	{
	.reg .b32 %temp; 
	mov.b64 	{%r17, %temp}, %fd141;
	}
	mov.f64 	%fd142, 0dC338000000000000;
	add.rn.f64 	%fd143, %fd141, %fd142;
	fma.rn.f64 	%fd144, %fd143, 0dBFE62E42FEFA39EF, %fd16;
	fma.rn.f64 	%fd145, %fd143, 0dBC7ABC9E3B39803F, %fd144;
	fma.rn.f64 	%fd146, %fd145, 0d3E5ADE1569CE2BDF, 0d3E928AF3FCA213EA;
	fma.rn.f64 	%fd147, %fd146, %fd145, 0d3EC71DEE62401315;
	fma.rn.f64 	%fd148, %fd147, %fd145, 0d3EFA01997C89EB71;
	fma.rn.f64 	%fd149, %fd148, %fd145, 0d3F2A01A014761F65;
	fma.rn.f64 	%fd150, %fd149, %fd145, 0d3F56C16C1852B7AF;
	fma.rn.f64 	%fd151, %fd150, %fd145, 0d3F81111111122322;
	fma.rn.f64 	%fd152, %fd151, %fd145, 0d3FA55555555502A1;
	fma.rn.f64 	%fd153, %fd152, %fd145, 0d3FC5555555555511;
	fma.rn.f64 	%fd154, %fd153, %fd145, 0d3FE000000000000B;
	fma.rn.f64 	%fd155, %fd154, %fd145, 0d3FF0000000000000;
	fma.rn.f64 	%fd156, %fd155, %fd145, 0d3FF0000000000000;
	{
	.reg .b32 %temp; 
	mov.b64 	{%r18, %temp}, %fd156;
	}
	{
	.reg .b32 %temp; 
	mov.b64 	{%temp, %r19}, %fd156;
	}
	shl.b32 	%r72, %r17, 20;
	add.s32 	%r73, %r72, %r19;
	mov.b64 	%fd229, {%r18, %r73};
	{
	.reg .b32 %temp; 
	mov.b64 	{%temp, %r74}, %fd16;
	}
	mov.b32 	%f6, %r74;
	abs.f32 	%f1, %f6;
	setp.lt.f32 	%p50, %f1, 0f4086232B;
	@%p50 bra 	$L__BB1_28;
	setp.lt.f64 	%p51, %fd16, 0d0000000000000000;
	add.f64 	%fd157, %fd16, 0d7FF0000000000000;
	selp.f64 	%fd229, 0d0000000000000000, %fd157, %p51;
	setp.geu.f32 	%p52, %f1, 0f40874800;
	@%p52 bra 	$L__BB1_28;
	shr.u32 	%r75, %r17, 31;
	add.s32 	%r76, %r17, %r75;
	shr.s32 	%r77, %r76, 1;
	shl.b32 	%r78, %r77, 20;
	add.s32 	%r79, %r19, %r78;
	mov.b64 	%fd158, {%r18, %r79};
	sub.s32 	%r80, %r17, %r77;
	shl.b32 	%r81, %r80, 20;
	add.s32 	%r82, %r81, 1072693248;
	mov.b32 	%r83, 0;
	mov.b64 	%fd159, {%r83, %r82};
	mul.f64 	%fd229, %fd159, %fd158;
$L__BB1_28:
	st.global.f64 	[%rd11], %fd229;
	add.f64 	%fd230, %fd230, %fd229;
$L__BB1_29:
	setp.lt.s32 	%p53, %r43, 1;
	@%p53 bra 	$L__BB1_42;
	and.b32  	%r20, %r43, 15;
	setp.lt.u32 	%p54, %r43, 16;
	mov.b32 	%r92, 0;
	@%p54 bra 	$L__BB1_33;
	and.b32  	%r92, %r43, 2147483632;
	neg.s32 	%r91, %r92;
	add.s64 	%rd37, %rd1, 64;
$L__BB1_32:
	.pragma "nounroll";
	ld.global.f64 	%fd160, [%rd37+-64];
	div.rn.f64 	%fd161, %fd160, %fd230;
	st.global.f64 	[%rd37+-64], %fd161;
	ld.global.f64 	%fd162, [%rd37+-56];
	div.rn.f64 	%fd163, %fd162, %fd230;
	st.global.f64 	[%rd37+-56], %fd163;
	ld.global.f64 	%fd164, [%rd37+-48];
	div.rn.f64 	%fd165, %fd164, %fd230;
	st.global.f64 	[%rd37+-48], %fd165;
	ld.global.f64 	%fd166, [%rd37+-40];
	div.rn.f64 	%fd167, %fd166, %fd230;
	st.global.f64 	[%rd37+-40], %fd167;
	ld.global.f64 	%fd168, [%rd37+-32];
	div.rn.f64 	%fd169, %fd168, %fd230;
	st.global.f64 	[%rd37+-32], %fd169;
	ld.global.f64 	%fd170, [%rd37+-24];
	div.rn.f64 	%fd171, %fd170, %fd230;
	st.global.f64 	[%rd37+-24], %fd171;
	ld.global.f64 	%fd172, [%rd37+-16];
	div.rn.f64 	%fd173, %fd172, %fd230;
	st.global.f64 	[%rd37+-16], %fd173;
	ld.global.f64 	%fd174, [%rd37+-8];
	div.rn.f64 	%fd175, %fd174, %fd230;
	st.global.f64 	[%rd37+-8], %fd175;
	ld.global.f64 	%fd176, [%rd37];
	div.rn.f64 	%fd177, %fd176, %fd230;
	st.global.f64 	[%rd37], %fd177;
	ld.global.f64 	%fd178, [%rd37+8];
	div.rn.f64 	%fd179, %fd178, %fd230;
	st.global.f64 	[%rd37+8], %fd179;
	ld.global.f64 	%fd180, [%rd37+16];
	div.rn.f64 	%fd181, %fd180, %fd230;
	st.global.f64 	[%rd37+16], %fd181;
	ld.global.f64 	%fd182, [%rd37+24];
	div.rn.f64 	%fd183, %fd182, %fd230;
	st.global.f64 	[%rd37+24], %fd183;
	ld.global.f64 	%fd184, [%rd37+32];
	div.rn.f64 	%fd185, %fd184, %fd230;
	st.global.f64 	[%rd37+32], %fd185;
	ld.global.f64 	%fd186, [%rd37+40];
	div.rn.f64 	%fd187, %fd186, %fd230;
	st.global.f64 	[%rd37+40], %fd187;
	ld.global.f64 	%fd188, [%rd37+48];
	div.rn.f64 	%fd189, %fd188, %fd230;
	st.global.f64 	[%rd37+48], %fd189;
	ld.global.f64 	%fd190, [%rd37+56];
	div.rn.f64 	%fd191, %fd190, %fd230;
	st.global.f64 	[%rd37+56], %fd191;
	add.s32 	%r91, %r91, 16;
	add.s64 	%rd37, %rd37, 128;
	setp.ne.s32 	%p55, %r91, 0;
	@%p55 bra 	$L__BB1_32;
$L__BB1_33:
	setp.eq.s32 	%p56, %r20, 0;
	@%p56 bra 	$L__BB1_42;
	and.b32  	%r34, %r43, 7;
	setp.lt.u32 	%p57, %r20, 8;
	@%p57 bra 	$L__BB1_36;
	mul.wide.u32 	%rd28, %r92, 8;
	add.s64 	%rd29, %rd1, %rd28;
	ld.global.f64 	%fd192, [%rd29];
	div.rn.f64 	%fd193, %fd192, %fd230;
	st.global.f64 	[%rd29], %fd193;
	ld.global.f64 	%fd194, [%rd29+8];
	div.rn.f64 	%fd195, %fd194, %fd230;
	st.global.f64 	[%rd29+8], %fd195;
	ld.global.f64 	%fd196, [%rd29+16];
	div.rn.f64 	%fd197, %fd196, %fd230;
	st.global.f64 	[%rd29+16], %fd197;
	ld.global.f64 	%fd198, [%rd29+24];
	div.rn.f64 	%fd199, %fd198, %fd230;
	st.global.f64 	[%rd29+24], %fd199;
	ld.global.f64 	%fd200, [%rd29+32];
	div.rn.f64 	%fd201, %fd200, %fd230;
	st.global.f64 	[%rd29+32], %fd201;
	ld.global.f64 	%fd202, [%rd29+40];
	div.rn.f64 	%fd203, %fd202, %fd230;
	st.global.f64 	[%rd29+40], %fd203;
	ld.global.f64 	%fd204, [%rd29+48];
	div.rn.f64 	%fd205, %fd204, %fd230;
	st.global.f64 	[%rd29+48], %fd205;
	ld.global.f64 	%fd206, [%rd29+56];
	div.rn.f64 	%fd207, %fd206, %fd230;
	st.global.f64 	[%rd29+56], %fd207;
	add.s32 	%r92, %r92, 8;
$L__BB1_36:
	setp.eq.s32 	%p58, %r34, 0;
	@%p58 bra 	$L__BB1_42;
	and.b32  	%r37, %r43, 3;
	setp.lt.u32 	%p59, %r34, 4;
	@%p59 bra 	$L__BB1_39;
	mul.wide.u32 	%rd30, %r92, 8;
	add.s64 	%rd31, %rd1, %rd30;
	ld.global.f64 	%fd208, [%rd31];
	div.rn.f64 	%fd209, %fd208, %fd230;
	st.global.f64 	[%rd31], %fd209;
	ld.global.f64 	%fd210, [%rd31+8];
	div.rn.f64 	%fd211, %fd210, %fd230;
	st.global.f64 	[%rd31+8], %fd211;
	ld.global.f64 	%fd212, [%rd31+16];
	div.rn.f64 	%fd213, %fd212, %fd230;
	st.global.f64 	[%rd31+16], %fd213;
	ld.global.f64 	%fd214, [%rd31+24];
	div.rn.f64 	%fd215, %fd214, %fd230;
	st.global.f64 	[%rd31+24], %fd215;
	add.s32 	%r92, %r92, 4;
$L__BB1_39:
	setp.eq.s32 	%p60, %r37, 0;
	@%p60 bra 	$L__BB1_42;
	mul.wide.u32 	%rd32, %r92, 8;
	add.s64 	%rd38, %rd1, %rd32;
	neg.s32 	%r95, %r37;
$L__BB1_41:
	.pragma "nounroll";
	ld.global.f64 	%fd216, [%rd38];
	div.rn.f64 	%fd217, %fd216, %fd230;
	st.global.f64 	[%rd38], %fd217;
	add.s64 	%rd38, %rd38, 8;
	add.s32 	%r95, %r95, 1;
	setp.ne.s32 	%p61, %r95, 0;
	@%p61 bra 	$L__BB1_41;
$L__BB1_42:
	ret;

}
	// .globl	_Z14forwardKernel1PdS_S_S_ii
.visible .entry _Z14forwardKernel1PdS_S_S_ii(
	.param .u64 .ptr .align 1 _Z14forwardKernel1PdS_S_S_ii_param_0,
	.param .u64 .ptr .align 1 _Z14forwardKernel1PdS_S_S_ii_param_1,
	.param .u64 .ptr .align 1 _Z14forwardKernel1PdS_S_S_ii_param_2,
	.param .u64 .ptr .align 1 _Z14forwardKernel1PdS_S_S_ii_param_3,
	.param .u32 _Z14forwardKernel1PdS_S_S_ii_param_4,
	.param .u32 _Z14forwardKernel1PdS_S_S_ii_param_5
)
{
	.reg .pred 	%p<11>;
	.reg .b32 	%r<38>;
	.reg .b64 	%rd<34>;
	.reg .b64 	%fd<99>;

	ld.param.u64 	%rd13, [_Z14forwardKernel1PdS_S_S_ii_param_0];
	ld.param.u64 	%rd14, [_Z14forwardKernel1PdS_S_S_ii_param_1];
	ld.param.u64 	%rd11, [_Z14forwardKernel1PdS_S_S_ii_param_2];
	ld.param.u64 	%rd12, [_Z14forwardKernel1PdS_S_S_ii_param_3];
	ld.param.u32 	%r23, [_Z14forwardKernel1PdS_S_S_ii_param_4];
	ld.param.u32 	%r24, [_Z14forwardKernel1PdS_S_S_ii_param_5];
	cvta.to.global.u64 	%rd1, %rd13;
	cvta.to.global.u64 	%rd2, %rd14;
	mov.u32 	%r25, %ctaid.x;
	mov.u32 	%r26, %ntid.x;
	mov.u32 	%r27, %tid.x;
	mad.lo.s32 	%r1, %r25, %r26, %r27;
	setp.ge.s32 	%p1, %r1, %r24;
	@%p1 bra 	$L__BB2_14;
	cvta.to.global.u64 	%rd15, %rd12;
	cvta.to.global.u64 	%rd16, %rd11;
	mul.wide.s32 	%rd17, %r1, 8;
	add.s64 	%rd18, %rd16, %rd17;
	ld.global.f64 	%fd95, [%rd18];
	add.s64 	%rd3, %rd15, %rd17;
	st.global.f64 	[%rd3], %fd95;
	setp.lt.s32 	%p2, %r23, 1;
	@%p2 bra 	$L__BB2_14;
	mul.lo.s32 	%r2, %r23, %r1;
	and.b32  	%r3, %r23, 15;
	setp.lt.u32 	%p3, %r23, 16;
	mov.b32 	%r34, 0;
	@%p3 bra 	$L__BB2_5;
	and.b32  	%r34, %r23, 2147483632;
	neg.s32 	%r32, %r34;
	add.s64 	%rd4, %rd2, 64;
	add.s64 	%rd32, %rd1, 64;
	mov.u32 	%r31, %r2;
$L__BB2_4:
	.pragma "nounroll";
	mul.wide.s32 	%rd19, %r31, 8;
	add.s64 	%rd20, %rd4, %rd19;
	ld.global.f64 	%fd11, [%rd20+-64];
	ld.global.f64 	%fd12, [%rd32+-64];
	fma.rn.f64 	%fd13, %fd11, %fd12, %fd95;
	st.global.f64 	[%rd3], %fd13;
	ld.global.f64 	%fd14, [%rd20+-56];
	ld.global.f64 	%fd15, [%rd32+-56];
	fma.rn.f64 	%fd16, %fd14, %fd15, %fd13;
	st.global.f64 	[%rd3], %fd16;
	ld.global.f64 	%fd17, [%rd20+-48];
	ld.global.f64 	%fd18, [%rd32+-48];
	fma.rn.f64 	%fd19, %fd17, %fd18, %fd16;
	st.global.f64 	[%rd3], %fd19;
	ld.global.f64 	%fd20, [%rd20+-40];
	ld.global.f64 	%fd21, [%rd32+-40];
	fma.rn.f64 	%fd22, %fd20, %fd21, %fd19;
	st.global.f64 	[%rd3], %fd22;
	ld.global.f64 	%fd23, [%rd20+-32];
	ld.global.f64 	%fd24, [%rd32+-32];
	fma.rn.f64 	%fd25, %fd23, %fd24, %fd22;
	st.global.f64 	[%rd3], %fd25;
	ld.global.f64 	%fd26, [%rd20+-24];
	ld.global.f64 	%fd27, [%rd32+-24];
	fma.rn.f64 	%fd28, %fd26, %fd27, %fd25;
	st.global.f64 	[%rd3], %fd28;
	ld.global.f64 	%fd29, [%rd20+-16];
	ld.global.f64 	%fd30, [%rd32+-16];
	fma.rn.f64 	%fd31, %fd29, %fd30, %fd28;
	st.global.f64 	[%rd3], %fd31;
	ld.global.f64 	%fd32, [%rd20+-8];
	ld.global.f64 	%fd33, [%rd32+-8];
	fma.rn.f64 	%fd34, %fd32, %fd33, %fd31;
	st.global.f64 	[%rd3], %fd34;
	ld.global.f64 	%fd35, [%rd20];
	ld.global.f64 	%fd36, [%rd32];
	fma.rn.f64 	%fd37, %fd35, %fd36, %fd34;
	st.global.f64 	[%rd3], %fd37;
	ld.global.f64 	%fd38, [%rd20+8];
	ld.global.f64 	%fd39, [%rd32+8];
	fma.rn.f64 	%fd40, %fd38, %fd39, %fd37;
	st.global.f64 	[%rd3], %fd40;
	ld.global.f64 	%fd41, [%rd20+16];
	ld.global.f64 	%fd42, [%rd32+16];
	fma.rn.f64 	%fd43, %fd41, %fd42, %fd40;
	st.global.f64 	[%rd3], %fd43;
	ld.global.f64 	%fd44, [%rd20+24];
	ld.global.f64 	%fd45, [%rd32+24];
	fma.rn.f64 	%fd46, %fd44, %fd45, %fd43;
	st.global.f64 	[%rd3], %fd46;
	ld.global.f64 	%fd47, [%rd20+32];
	ld.global.f64 	%fd48, [%rd32+32];
	fma.rn.f64 	%fd49, %fd47, %fd48, %fd46;
	st.global.f64 	[%rd3], %fd49;
	ld.global.f64 	%fd50, [%rd20+40];
	ld.global.f64 	%fd51, [%rd32+40];
	fma.rn.f64 	%fd52, %fd50, %fd51, %fd49;
	st.global.f64 	[%rd3], %fd52;
	ld.global.f64 	%fd53, [%rd20+48];
	ld.global.f64 	%fd54, [%rd32+48];
	fma.rn.f64 	%fd55, %fd53, %fd54, %fd52;
	st.global.f64 	[%rd3], %fd55;
	ld.global.f64 	%fd56, [%rd20+56];
	ld.global.f64 	%fd57, [%rd32+56];
	fma.rn.f64 	%fd95, %fd56, %fd57, %fd55;
	st.global.f64 	[%rd3], %fd95;
	add.s32 	%r32, %r32, 16;
	add.s32 	%r31, %r31, 16;
	add.s64 	%rd32, %rd32, 128;
	setp.ne.s32 	%p4, %r32, 0;
	@%p4 bra 	$L__BB2_4;
$L__BB2_5:
	setp.eq.s32 	%p5, %r3, 0;
	@%p5 bra 	$L__BB2_14;
	and.b32  	%r11, %r23, 7;
	setp.lt.u32 	%p6, %r3, 8;
	@%p6 bra 	$L__BB2_8;
	add.s32 	%r29, %r34, %r2;
	mul.wide.s32 	%rd21, %r29, 8;
	add.s64 	%rd22, %rd2, %rd21;
	ld.global.f64 	%fd58, [%rd22];
	mul.wide.u32 	%rd23, %r34, 8;
	add.s64 	%rd24, %rd1, %rd23;
	ld.global.f64 	%fd59, [%rd24];
	fma.rn.f64 	%fd60, %fd58, %fd59, %fd95;
	st.global.f64 	[%rd3], %fd60;
	ld.global.f64 	%fd61, [%rd22+8];
	ld.global.f64 	%fd62, [%rd24+8];
	fma.rn.f64 	%fd63, %fd61, %fd62, %fd60;
	st.global.f64 	[%rd3], %fd63;
	ld.global.f64 	%fd64, [%rd22+16];
	ld.global.f64 	%fd65, [%rd24+16];
	fma.rn.f64 	%fd66, %fd64, %fd65, %fd63;
	st.global.f64 	[%rd3], %fd66;
	ld.global.f64 	%fd67, [%rd22+24];
	ld.global.f64 	%fd68, [%rd24+24];
	fma.rn.f64 	%fd69, %fd67, %fd68, %fd66;
	st.global.f64 	[%rd3], %fd69;
	ld.global.f64 	%fd70, [%rd22+32];
	ld.global.f64 	%fd71, [%rd24+32];
	fma.rn.f64 	%fd72, %fd70, %fd71, %fd69;
	st.global.f64 	[%rd3], %fd72;
	ld.global.f64 	%fd73, [%rd22+40];
	ld.global.f64 	%fd74, [%rd24+40];
	fma.rn.f64 	%fd75, %fd73, %fd74, %fd72;
	st.global.f64 	[%rd3], %fd75;
	ld.global.f64 	%fd76, [%rd22+48];
	ld.global.f64 	%fd77, [%rd24+48];
	fma.rn.f64 	%fd78, %fd76, %fd77, %fd75;
	st.global.f64 	[%rd3], %fd78;
	ld.global.f64 	%fd79, [%rd22+56];
	ld.global.f64 	%fd80, [%rd24+56];
	fma.rn.f64 	%fd95, %fd79, %fd80, %fd78;
	st.global.f64 	[%rd3], %fd95;
	add.s32 	%r34, %r34, 8;
$L__BB2_8:
	setp.eq.s32 	%p7, %r11, 0;
	@%p7 bra 	$L__BB2_14;
	and.b32  	%r14, %r23, 3;
	setp.lt.u32 	%p8, %r11, 4;
	@%p8 bra 	$L__BB2_11;
	add.s32 	%r30, %r34, %r2;
	mul.wide.s32 	%rd25, %r30, 8;
	add.s64 	%rd26, %rd2, %rd25;
	ld.global.f64 	%fd81, [%rd26];
	mul.wide.u32 	%rd27, %r34, 8;
	add.s64 	%rd28, %rd1, %rd27;
	ld.global.f64 	%fd82, [%rd28];
	fma.rn.f64 	%fd83, %fd81, %fd82, %fd95;
	st.global.f64 	[%rd3], %fd83;
	ld.global.f64 	%fd84, [%rd26+8];
	ld.global.f64 	%fd85, [%rd28+8];
	fma.rn.f64 	%fd86, %fd84, %fd85, %fd83;
	st.global.f64 	[%rd3], %fd86;
	ld.global.f64 	%fd87, [%rd26+16];
	ld.global.f64 	%fd88, [%rd28+16];
	fma.rn.f64 	%fd89, %fd87, %fd88, %fd86;
	st.global.f64 	[%rd3], %fd89;
	ld.global.f64 	%fd90, [%rd26+24];
	ld.global.f64 	%fd91, [%rd28+24];
	fma.rn.f64 	%fd95, %fd90, %fd91, %fd89;
	st.global.f64 	[%rd3], %fd95;
	add.s32 	%r34, %r34, 4;
$L__BB2_11:
	setp.eq.s32 	%p9, %r14, 0;
	@%p9 bra 	$L__BB2_14;
	mul.wide.u32 	%rd29, %r34, 8;
	add.s64 	%rd33, %rd1, %rd29;
	add.s32 	%r37, %r34, %r2;
	neg.s32 	%r36, %r14;
$L__BB2_13:
	.pragma "nounroll";
	mul.wide.s32 	%rd30, %r37, 8;
	add.s64 	%rd31, %rd2, %rd30;
	ld.global.f64 	%fd92, [%rd31];
	ld.global.f64 	%fd93, [%rd33];
	fma.rn.f64 	%fd95, %fd92, %fd93, %fd95;
	st.global.f64 	[%rd3], %fd95;
	add.s64 	%rd33, %rd33, 8;
	add.s32 	%r37, %r37, 1;
	add.s32 	%r36, %r36, 1;
	setp.ne.s32 	%p10, %r36, 0;
	@%p10 bra 	$L__BB2_13;
$L__BB2_14:
	ret;

}
	// .globl	_Z14forwardKernel2PdS_S_S_ii
.visible .entry _Z14forwardKernel2PdS_S_S_ii(
	.param .u64 .ptr .align 1 _Z14forwardKernel2PdS_S_S_ii_param_0,
	.param .u64 .ptr .align 1 _Z14forwardKernel2PdS_S_S_ii_param_1,
	.param .u64 .ptr .align 1 _Z14forwardKernel2PdS_S_S_ii_param_2,
	.param .u64 .ptr .align 1 _Z14forwardKernel2PdS_S_S_ii_param_3,
	.param .u32 _Z14forwardKernel2PdS_S_S_ii_param_4,
	.param .u32 _Z14forwardKernel2PdS_S_S_ii_param_5
)
{
	.reg .pred 	%p<11>;
	.reg .b32 	%r<38>;
	.reg .b64 	%rd<34>;
	.reg .b64 	%fd<99>;

	ld.param.u64 	%rd13, [_Z14forwardKernel2PdS_S_S_ii_param_0];
	ld.param.u64 	%rd14, [_Z14forwardKernel2PdS_S_S_ii_param_1];
	ld.param.u64 	%rd11, [_Z14forwardKernel2PdS_S_S_ii_param_2];
	ld.param.u64 	%rd12, [_Z14forwardKernel2PdS_S_S_ii_param_3];
	ld.param.u32 	%r23, [_Z14forwardKernel2PdS_S_S_ii_param_4];
	ld.param.u32 	%r24, [_Z14forwardKernel2PdS_S_S_ii_param_5];
	cvta.to.global.u64 	%rd1, %rd13;
	cvta.to.global.u64 	%rd2, %rd14;
	mov.u32 	%r25, %ctaid.x;
	mov.u32 	%r26, %ntid.x;
	mov.u32 	%r27, %tid.x;
	mad.lo.s32 	%r1, %r25, %r26, %r27;
	setp.ge.s32 	%p1, %r1, %r24;
	@%p1 bra 	$L__BB3_14;
	cvta.to.global.u64 	%rd15, %rd12;
	cvta.to.global.u64 	%rd16, %rd11;
	mul.wide.s32 	%rd17, %r1, 8;
	add.s64 	%rd18, %rd16, %rd17;
	ld.global.f64 	%fd95, [%rd18];
	add.s64 	%rd3, %rd15, %rd17;
	st.global.f64 	[%rd3], %fd95;
	setp.lt.s32 	%p2, %r23, 1;
	@%p2 bra 	$L__BB3_14;
	mul.lo.s32 	%r2, %r23, %r1;
	and.b32  	%r3, %r23, 15;
	setp.lt.u32 	%p3, %r23, 16;
	mov.b32 	%r34, 0;
	@%p3 bra 	$L__BB3_5;
	and.b32  	%r34, %r23, 2147483632;
	neg.s32 	%r32, %r34;
	add.s64 	%rd4, %rd2, 64;
	add.s64 	%rd32, %rd1, 64;
	mov.u32 	%r31, %r2;
$L__BB3_4:
	.pragma "nounroll";
	mul.wide.s32 	%rd19, %r31, 8;
	add.s64 	%rd20, %rd4, %rd19;
	ld.global.f64 	%fd11, [%rd20+-64];
	ld.global.f64 	%fd12, [%rd32+-64];
	fma.rn.f64 	%fd13, %fd11, %fd12, %fd95;
	st.global.f64 	[%rd3], %fd13;
	ld.global.f64 	%fd14, [%rd20+-56];
	ld.global.f64 	%fd15, [%rd32+-56];
	fma.rn.f64 	%fd16, %fd14, %fd15, %fd13;
	st.global.f64 	[%rd3], %fd16;
	ld.global.f64 	%fd17, [%rd20+-48];
	ld.global.f64 	%fd18, [%rd32+-48];
	fma.rn.f64 	%fd19, %fd17, %fd18, %fd16;
	st.global.f64 	[%rd3], %fd19;
	ld.global.f64 	%fd20, [%rd20+-40];
	ld.global.f64 	%fd21, [%rd32+-40];
	fma.rn.f64 	%fd22, %fd20, %fd21, %fd19;
	st.global.f64 	[%rd3], %fd22;
	ld.global.f64 	%fd23, [%rd20+-32];
	ld.global.f64 	%fd24, [%rd32+-32];
	fma.rn.f64 	%fd25, %fd23, %fd24, %fd22;
	st.global.f64 	[%rd3], %fd25;
	ld.global.f64 	%fd26, [%rd20+-24];
	ld.global.f64 	%fd27, [%rd32+-24];
	fma.rn.f64 	%fd28, %fd26, %fd27, %fd25;
	st.global.f64 	[%rd3], %fd28;
	ld.global.f64 	%fd29, [%rd20+-16];
	ld.global.f64 	%fd30, [%rd32+-16];
	fma.rn.f64 	%fd31, %fd29, %fd30, %fd28;
	st.global.f64 	[%rd3], %fd31;
	ld.global.f64 	%fd32, [%rd20+-8];
	ld.global.f64 	%fd33, [%rd32+-8];
	fma.rn.f64 	%fd34, %fd32, %fd33, %fd31;
	st.global.f64 	[%rd3], %fd34;
	ld.global.f64 	%fd35, [%rd20];
	ld.global.f64 	%fd36, [%rd32];
	fma.rn.f64 	%fd37, %fd35, %fd36, %fd34;
	st.global.f64 	[%rd3], %fd37;
	ld.global.f64 	%fd38, [%rd20+8];
	ld.global.f64 	%fd39, [%rd32+8];
	fma.rn.f64 	%fd40, %fd38, %fd39, %fd37;
	st.global.f64 	[%rd3], %fd40;
	ld.global.f64 	%fd41, [%rd20+16];
	ld.global.f64 	%fd42, [%rd32+16];
	fma.rn.f64 	%fd43, %fd41, %fd42, %fd40;
	st.global.f64 	[%rd3], %fd43;
	ld.global.f64 	%fd44, [%rd20+24];
	ld.global.f64 	%fd45, [%rd32+24];
	fma.rn.f64 	%fd46, %fd44, %fd45, %fd43;
	st.global.f64 	[%rd3], %fd46;
	ld.global.f64 	%fd47, [%rd20+32];
	ld.global.f64 	%fd48, [%rd32+32];
	fma.rn.f64 	%fd49, %fd47, %fd48, %fd46;
	st.global.f64 	[%rd3], %fd49;
	ld.global.f64 	%fd50, [%rd20+40];
	ld.global.f64 	%fd51, [%rd32+40];
	fma.rn.f64 	%fd52, %fd50, %fd51, %fd49;
	st.global.f64 	[%rd3], %fd52;
	ld.global.f64 	%fd53, [%rd20+48];
	ld.global.f64 	%fd54, [%rd32+48];
	fma.rn.f64 	%fd55, %fd53, %fd54, %fd52;
	st.global.f64 	[%rd3], %fd55;
	ld.global.f64 	%fd56, [%rd20+56];
	ld.global.f64 	%fd57, [%rd32+56];
	fma.rn.f64 	%fd95, %fd56, %fd57, %fd55;
	st.global.f64 	[%rd3], %fd95;
	add.s32 	%r32, %r32, 16;
	add.s32 	%r31, %r31, 16;
	add.s64 	%rd32, %rd32, 128;
	setp.ne.s32 	%p4, %r32, 0;
	@%p4 bra 	$L__BB3_4;
$L__BB3_5:
	setp.eq.s32 	%p5, %r3, 0;
	@%p5 bra 	$L__BB3_14;
	and.b32  	%r11, %r23, 7;
	setp.lt.u32 	%p6, %r3, 8;
	@%p6 bra 	$L__BB3_8;
	add.s32 	%r29, %r34, %r2;
	mul.wide.s32 	%rd21, %r29, 8;
	add.s64 	%rd22, %rd2, %rd21;
	ld.global.f64 	%fd58, [%rd22];
	mul.wide.u32 	%rd23, %r34, 8;
	add.s64 	%rd24, %rd1, %rd23;
	ld.global.f64 	%fd59, [%rd24];
	fma.rn.f64 	%fd60, %fd58, %fd59, %fd95;
	st.global.f64 	[%rd3], %fd60;
	ld.global.f64 	%fd61, [%rd22+8];
	ld.global.f64 	%fd62, [%rd24+8];
	fma.rn.f64 	%fd63, %fd61, %fd62, %fd60;
	st.global.f64 	[%rd3], %fd63;
	ld.global.f64 	%fd64, [%rd22+16];
	ld.global.f64 	%fd65, [%rd24+16];
	fma.rn.f64 	%fd66, %fd64, %fd65, %fd63;
	st.global.f64 	[%rd3], %fd66;
	ld.global.f64 	%fd67, [%rd22+24];
	ld.global.f64 	%fd68, [%rd24+24];
	fma.rn.f64 	%fd69, %fd67, %fd68, %fd66;
	st.global.f64 	[%rd3], %fd69;
	ld.global.f64 	%fd70, [%rd22+32];
	ld.global.f64 	%fd71, [%rd24+32];
	fma.rn.f64 	%fd72, %fd70, %fd71, %fd69;
	st.global.f64 	[%rd3], %fd72;
	ld.global.f64 	%fd73, [%rd22+40];
	ld.global.f64 	%fd74, [%rd24+40];
	fma.rn.f64 	%fd75, %fd73, %fd74, %fd72;
	st.global.f64 	[%rd3], %fd75;
	ld.global.f64 	%fd76, [%rd22+48];
	ld.global.f64 	%fd77, [%rd24+48];
	fma.rn.f64 	%fd78, %fd76, %fd77, %fd75;
	st.global.f64 	[%rd3], %fd78;
	ld.global.f64 	%fd79, [%rd22+56];
	ld.global.f64 	%fd80, [%rd24+56];
	fma.rn.f64 	%fd95, %fd79, %fd80, %fd78;
	st.global.f64 	[%rd3], %fd95;
	add.s32 	%r34, %r34, 8;
$L__BB3_8:
	setp.eq.s32 	%p7, %r11, 0;
	@%p7 bra 	$L__BB3_14;
	and.b32  	%r14, %r23, 3;
	setp.lt.u32 	%p8, %r11, 4;
	@%p8 bra 	$L__BB3_11;
	add.s32 	%r30, %r34, %r2;
	mul.wide.s32 	%rd25, %r30, 8;
	add.s64 	%rd26, %rd2, %rd25;
	ld.global.f64 	%fd81, [%rd26];
	mul.wide.u32 	%rd27, %r34, 8;
	add.s64 	%rd28, %rd1, %rd27;
	ld.global.f64 	%fd82, [%rd28];
	fma.rn.f64 	%fd83, %fd81, %fd82, %fd95;
	st.global.f64 	[%rd3], %fd83;
	ld.global.f64 	%fd84, [%rd26+8];
	ld.global.f64 	%fd85, [%rd28+8];
	fma.rn.f64 	%fd86, %fd84, %fd85, %fd83;
	st.global.f64 	[%rd3], %fd86;
	ld.global.f64 	%fd87, [%rd26+16];
	ld.global.f64 	%fd88, [%rd28+16];
	fma.rn.f64 	%fd89, %fd87, %fd88, %fd86;
	st.global.f64 	[%rd3], %fd89;
	ld.global.f64 	%fd90, [%rd26+24];
	ld.global.f64 	%fd91, [%rd28+24];
	fma.rn.f64 	%fd95, %fd90, %fd91, %fd89;
	st.global.f64 	[%rd3], %fd95;
	add.s32 	%r34, %r34, 4;
$L__BB3_11:
	setp.eq.s32 	%p9, %r14, 0;
	@%p9 bra 	$L__BB3_14;
	mul.wide.u32 	%rd29, %r34, 8;
	add.s64 	%rd33, %rd1, %rd29;
	add.s32 	%r37, %r34, %r2;
	neg.s32 	%r36, %r14;
$L__BB3_13:
	.pragma "nounroll";
	mul.wide.s32 	%rd30, %r37, 8;
	add.s64 	%rd31, %rd2, %rd30;
	ld.global.f64 	%fd92, [%rd31];
	ld.global.f64 	%fd93, [%rd33];
	fma.rn.f64 	%fd95, %fd92, %fd93, %fd95;
	st.global.f64 	[%rd3], %fd95;
	add.s64 	%rd33, %rd33, 8;
	add.s32 	%r37, %r37, 1;
	add.s32 	%r36, %r36, 1;
	setp.ne.s32 	%p10, %r36, 0;
	@%p10 bra 	$L__BB3_13;
$L__BB3_14:
	ret;

}
	// .globl	_Z15backwardKernel1PdS_S_i
.visible .entry _Z15backwardKernel1PdS_S_i(
	.param .u64 .ptr .align 1 _Z15backwardKernel1PdS_S_i_param_0,
	.param .u64 .ptr .align 1 _Z15backwardKernel1PdS_S_i_param_1,
	.param .u64 .ptr .align 1 _Z15backwardKernel1PdS_S_i_param_2,
	.param .u32 _Z15backwardKernel1PdS_S_i_param_3
)
{
	.reg .pred 	%p<2>;
	.reg .b32 	%r<6>;
	.reg .b64 	%rd<11>;
	.reg .b64 	%fd<4>;

	ld.param.u64 	%rd1, [_Z15backwardKernel1PdS_S_i_param_0];
	ld.param.u64 	%rd2, [_Z15backwardKernel1PdS_S_i_param_1];
	ld.param.u64 	%rd3, [_Z15backwardKernel1PdS_S_i_param_2];
	ld.param.u32 	%r2, [_Z15backwardKernel1PdS_S_i_param_3];
	mov.u32 	%r3, %ctaid.x;
	mov.u32 	%r4, %ntid.x;
	mov.u32 	%r5, %tid.x;
	mad.lo.s32 	%r1, %r3, %r4, %r5;
	setp.ge.s32 	%p1, %r1, %r2;
	@%p1 bra 	$L__BB4_2;
	cvta.to.global.u64 	%rd4, %rd1;
	cvta.to.global.u64 	%rd5, %rd2;
	cvta.to.global.u64 	%rd6, %rd3;
	mul.wide.s32 	%rd7, %r1, 8;
	add.s64 	%rd8, %rd4, %rd7;
	ld.global.f64 	%fd1, [%rd8];
	add.s64 	%rd9, %rd5, %rd7;
	ld.global.f64 	%fd2, [%rd9];
	sub.f64 	%fd3, %fd1, %fd2;
	add.s64 	%rd10, %rd6, %rd7;
	st.global.f64 	[%rd10], %fd3;
$L__BB4_2:
	ret;

}
	// .globl	_Z15backwardKernel2PdS_S_S_ii
.visible .entry _Z15backwardKernel2PdS_S_S_ii(
	.param .u64 .ptr .align 1 _Z15backwardKernel2PdS_S_S_ii_param_0,
	.param .u64 .ptr .align 1 _Z15backwardKernel2PdS_S_S_ii_param_1,
	.param .u64 .ptr .align 1 _Z15backwardKernel2PdS_S_S_ii_param_2,
	.param .u64 .ptr .align 1 _Z15backwardKernel2PdS_S_S_ii_param_3,
	.param .u32 _Z15backwardKernel2PdS_S_S_ii_param_4,
	.param .u32 _Z15backwardKernel2PdS_S_S_ii_param_5
)
{
	.reg .pred 	%p<12>;
	.reg .b32 	%r<31>;
	.reg .b64 	%rd<46>;
	.reg .b64 	%fd<62>;

	ld.param.u64 	%rd9, [_Z15backwardKernel2PdS_S_S_ii_param_0];
	ld.param.u64 	%rd10, [_Z15backwardKernel2PdS_S_S_ii_param_1];
	ld.param.u64 	%rd7, [_Z15backwardKernel2PdS_S_S_ii_param_2];
	ld.param.u64 	%rd8, [_Z15backwardKernel2PdS_S_S_ii_param_3];
	ld.param.u32 	%r16, [_Z15backwardKernel2PdS_S_S_ii_param_4];
	ld.param.u32 	%r17, [_Z15backwardKernel2PdS_S_S_ii_param_5];
	cvta.to.global.u64 	%rd1, %rd10;
	cvta.to.global.u64 	%rd2, %rd9;
	mov.u32 	%r18, %ctaid.x;
	mov.u32 	%r19, %ntid.x;
	mov.u32 	%r20, %tid.x;
	mad.lo.s32 	%r1, %r18, %r19, %r20;
	setp.ge.s32 	%p1, %r1, %r16;
	@%p1 bra 	$L__BB5_14;
	cvta.to.global.u64 	%rd11, %rd8;
	mul.wide.s32 	%rd12, %r1, 8;
	add.s64 	%rd3, %rd11, %rd12;
	mov.b64 	%rd13, 0;
	st.global.u64 	[%rd3], %rd13;
	setp.lt.s32 	%p2, %r17, 1;
	mov.f64 	%fd61, 0d0000000000000000;
	@%p2 bra 	$L__BB5_13;
	and.b32  	%r2, %r17, 7;
	setp.lt.u32 	%p3, %r17, 8;
	mov.b32 	%r29, 0;
	mov.f64 	%fd61, 0d0000000000000000;
	@%p3 bra 	$L__BB5_5;
	and.b32  	%r29, %r17, 2147483640;
	neg.s32 	%r27, %r29;
	shl.b32 	%r5, %r16, 3;
	add.s64 	%rd45, %rd1, 32;
	mov.f64 	%fd61, 0d0000000000000000;
	mul.wide.s32 	%rd16, %r16, 8;
	mov.u32 	%r26, %r1;
$L__BB5_4:
	.pragma "nounroll";
	mul.wide.s32 	%rd14, %r26, 8;
	add.s64 	%rd15, %rd2, %rd14;
	ld.global.f64 	%fd13, [%rd15];
	ld.global.f64 	%fd14, [%rd45+-32];
	fma.rn.f64 	%fd15, %fd13, %fd14, %fd61;
	st.global.f64 	[%rd3], %fd15;
	add.s64 	%rd17, %rd15, %rd16;
	ld.global.f64 	%fd16, [%rd17];
	ld.global.f64 	%fd17, [%rd45+-24];
	fma.rn.f64 	%fd18, %fd16, %fd17, %fd15;
	st.global.f64 	[%rd3], %fd18;
	add.s64 	%rd18, %rd17, %rd16;
	ld.global.f64 	%fd19, [%rd18];
	ld.global.f64 	%fd20, [%rd45+-16];
	fma.rn.f64 	%fd21, %fd19, %fd20, %fd18;
	st.global.f64 	[%rd3], %fd21;
	add.s64 	%rd19, %rd18, %rd16;
	ld.global.f64 	%fd22, [%rd19];
	ld.global.f64 	%fd23, [%rd45+-8];
	fma.rn.f64 	%fd24, %fd22, %fd23, %fd21;
	st.global.f64 	[%rd3], %fd24;
	add.s64 	%rd20, %rd19, %rd16;
	ld.global.f64 	%fd25, [%rd20];
	ld.global.f64 	%fd26, [%rd45];
	fma.rn.f64 	%fd27, %fd25, %fd26, %fd24;
	st.global.f64 	[%rd3], %fd27;
	add.s64 	%rd21, %rd20, %rd16;
	ld.global.f64 	%fd28, [%rd21];
	ld.global.f64 	%fd29, [%rd45+8];
	fma.rn.f64 	%fd30, %fd28, %fd29, %fd27;
	st.global.f64 	[%rd3], %fd30;
	add.s64 	%rd22, %rd21, %rd16;
	ld.global.f64 	%fd31, [%rd22];
	ld.global.f64 	%fd32, [%rd45+16];
	fma.rn.f64 	%fd33, %fd31, %fd32, %fd30;
	st.global.f64 	[%rd3], %fd33;
	add.s64 	%rd23, %rd22, %rd16;
	ld.global.f64 	%fd34, [%rd23];
	ld.global.f64 	%fd35, [%rd45+24];
	fma.rn.f64 	%fd61, %fd34, %fd35, %fd33;
	st.global.f64 	[%rd3], %fd61;
	add.s32 	%r27, %r27, 8;
	add.s32 	%r26, %r26, %r5;
	add.s64 	%rd45, %rd45, 64;
	setp.ne.s32 	%p4, %r27, 0;
	@%p4 bra 	$L__BB5_4;
$L__BB5_5:
	setp.eq.s32 	%p5, %r2, 0;
	@%p5 bra 	$L__BB5_13;
	and.b32  	%r11, %r17, 3;
	setp.lt.u32 	%p6, %r2, 4;
	@%p6 bra 	$L__BB5_8;
	mad.lo.s32 	%r22, %r29, %r16, %r1;
	mul.wide.s32 	%rd24, %r22, 8;
	add.s64 	%rd25, %rd2, %rd24;
	ld.global.f64 	%fd36, [%rd25];
	mul.wide.u32 	%rd26, %r29, 8;
	add.s64 	%rd27, %rd1, %rd26;
	ld.global.f64 	%fd37, [%rd27];
	fma.rn.f64 	%fd38, %fd36, %fd37, %fd61;
	st.global.f64 	[%rd3], %fd38;
	mul.wide.s32 	%rd28, %r16, 8;
	add.s64 	%rd29, %rd25, %rd28;
	ld.global.f64 	%fd39, [%rd29];
	ld.global.f64 	%fd40, [%rd27+8];
	fma.rn.f64 	%fd41, %fd39, %fd40, %fd38;
	st.global.f64 	[%rd3], %fd41;
	add.s64 	%rd30, %rd29, %rd28;
	ld.global.f64 	%fd42, [%rd30];
	ld.global.f64 	%fd43, [%rd27+16];
	fma.rn.f64 	%fd44, %fd42, %fd43, %fd41;
	st.global.f64 	[%rd3], %fd44;
	add.s64 	%rd31, %rd30, %rd28;
	ld.global.f64 	%fd45, [%rd31];
	ld.global.f64 	%fd46, [%rd27+24];
	fma.rn.f64 	%fd61, %fd45, %fd46, %fd44;
	st.global.f64 	[%rd3], %fd61;
	add.s32 	%r29, %r29, 4;
$L__BB5_8:
	setp.eq.s32 	%p7, %r11, 0;
	@%p7 bra 	$L__BB5_13;
	setp.eq.s32 	%p8, %r11, 1;
	@%p8 bra 	$L__BB5_11;
	mad.lo.s32 	%r23, %r29, %r16, %r1;
	mul.wide.s32 	%rd32, %r23, 8;
	add.s64 	%rd33, %rd2, %rd32;
	ld.global.f64 	%fd47, [%rd33];
	mul.wide.u32 	%rd34, %r29, 8;
	add.s64 	%rd35, %rd1, %rd34;
	ld.global.f64 	%fd48, [%rd35];
	fma.rn.f64 	%fd49, %fd47, %fd48, %fd61;
	st.global.f64 	[%rd3], %fd49;
	mul.wide.s32 	%rd36, %r16, 8;
	add.s64 	%rd37, %rd33, %rd36;
	ld.global.f64 	%fd50, [%rd37];
	ld.global.f64 	%fd51, [%rd35+8];
	fma.rn.f64 	%fd61, %fd50, %fd51, %fd49;
	st.global.f64 	[%rd3], %fd61;
	add.s32 	%r29, %r29, 2;
$L__BB5_11:
	and.b32  	%r24, %r17, 1;
	setp.eq.b32 	%p9, %r24, 1;
	not.pred 	%p10, %p9;
	@%p10 bra 	$L__BB5_13;
	mad.lo.s32 	%r25, %r29, %r16, %r1;
	mul.wide.s32 	%rd38, %r25, 8;
	add.s64 	%rd39, %rd2, %rd38;
	ld.global.f64 	%fd52, [%rd39];
	mul.wide.u32 	%rd40, %r29, 8;
	add.s64 	%rd41, %rd1, %rd40;
	ld.global.f64 	%fd53, [%rd41];
	fma.rn.f64 	%fd61, %fd52, %fd53, %fd61;
	st.global.f64 	[%rd3], %fd61;
$L__BB5_13:
	cvta.to.global.u64 	%rd42, %rd7;
	add.s64 	%rd44, %rd42, %rd12;
	ld.global.f64 	%fd54, [%rd44];
	setp.gt.f64 	%p11, %fd54, 0d0000000000000000;
	selp.f64 	%fd55, 0d3FF0000000000000, 0d0000000000000000, %p11;
	mul.f64 	%fd56, %fd61, %fd55;
	st.global.f64 	[%rd3], %fd56;
$L__BB5_14:
	ret;

}
	// .globl	_Z15backwardKernel3PdS_S_S_dii
.visible .entry _Z15backwardKernel3PdS_S_S_dii(
	.param .u64 .ptr .align 1 _Z15backwardKernel3PdS_S_S_dii_param_0,
	.param .u64 .ptr .align 1 _Z15backwardKernel3PdS_S_S_dii_param_1,
	.param .u64 .ptr .align 1 _Z15backwardKernel3PdS_S_S_dii_param_2,
	.param .u64 .ptr .align 1 _Z15backwardKernel3PdS_S_S_dii_param_3,
	.param .f64 _Z15backwardKernel3PdS_S_S_dii_param_4,
	.param .u32 _Z15backwardKernel3PdS_S_S_dii_param_5,
	.param .u32 _Z15backwardKernel3PdS_S_S_dii_param_6
)
{
	.reg .pred 	%p<4>;
	.reg .b32 	%r<14>;
	.reg .b64 	%rd<13>;
	.reg .b64 	%fd<8>;

	ld.param.u64 	%rd1, [_Z15backwardKernel3PdS_S_S_dii_param_0];
	ld.param.u64 	%rd2, [_Z15backwardKernel3PdS_S_S_dii_param_1];
	ld.param.u64 	%rd3, [_Z15backwardKernel3PdS_S_S_dii_param_2];
	ld.param.f64 	%fd1, [_Z15backwardKernel3PdS_S_S_dii_param_4];
	ld.param.u32 	%r4, [_Z15backwardKernel3PdS_S_S_dii_param_5];
	ld.param.u32 	%r5, [_Z15backwardKernel3PdS_S_S_dii_param_6];
	mov.u32 	%r6, %ctaid.x;
	mov.u32 	%r7, %ntid.x;
	mov.u32 	%r8, %tid.x;
	mad.lo.s32 	%r1, %r6, %r7, %r8;
	mov.u32 	%r9, %ctaid.y;
	mov.u32 	%r10, %ntid.y;
	mov.u32 	%r11, %tid.y;
	mad.lo.s32 	%r12, %r9, %r10, %r11;
	setp.ge.s32 	%p1, %r1, %r5;
	setp.ge.s32 	%p2, %r12, %r4;
	or.pred  	%p3, %p1, %p2;
	@%p3 bra 	$L__BB6_2;
	cvta.to.global.u64 	%rd4, %rd2;
	cvta.to.global.u64 	%rd5, %rd3;
	cvta.to.global.u64 	%rd6, %rd1;
	mul.wide.s32 	%rd7, %r1, 8;
	add.s64 	%rd8, %rd4, %rd7;
	ld.global.f64 	%fd2, [%rd8];
	mul.f64 	%fd3, %fd1, %fd2;
	mul.wide.u32 	%rd9, %r12, 8;
	add.s64 	%rd10, %rd5, %rd9;
	ld.global.f64 	%fd4, [%rd10];
	mul.f64 	%fd5, %fd3, %fd4;
	mad.lo.s32 	%r13, %r4, %r1, %r12;
	mul.wide.s32 	%rd11, %r13, 8;
	add.s64 	%rd12, %rd6, %rd11;
	ld.global.f64 	%fd6, [%rd12];
	sub.f64 	%fd7, %fd6, %fd5;
	st.global.f64 	[%rd12], %fd7;
$L__BB6_2:
	ret;

}
	// .globl	_Z15backwardKernel4PdS_S_dii
.visible .entry _Z15backwardKernel4PdS_S_dii(
	.param .u64 .ptr .align 1 _Z15backwardKernel4PdS_S_dii_param_0,
	.param .u64 .ptr .align 1 _Z15backwardKernel4PdS_S_dii_param_1,
	.param .u64 .ptr .align 1 _Z15backwardKernel4PdS_S_dii_param_2,
	.param .f64 _Z15backwardKernel4PdS_S_dii_param_3,
	.param .u32 _Z15backwardKernel4PdS_S_dii_param_4,
	.param .u32 _Z15backwardKernel4PdS_S_dii_param_5
)
{
	.reg .pred 	%p<4>;
	.reg .b32 	%r<14>;
	.reg .b64 	%rd<13>;
	.reg .b64 	%fd<8>;

	ld.param.u64 	%rd1, [_Z15backwardKernel4PdS_S_dii_param_0];
	ld.param.u64 	%rd2, [_Z15backwardKernel4PdS_S_dii_param_1];
	ld.param.u64 	%rd3, [_Z15backwardKernel4PdS_S_dii_param_2];
	ld.param.f64 	%fd1, [_Z15backwardKernel4PdS_S_dii_param_3];
	ld.param.u32 	%r4, [_Z15backwardKernel4PdS_S_dii_param_4];
	ld.param.u32 	%r5, [_Z15backwardKernel4PdS_S_dii_param_5];
	mov.u32 	%r6, %ctaid.x;
	mov.u32 	%r7, %ntid.x;
	mov.u32 	%r8, %tid.x;
	mad.lo.s32 	%r1, %r6, %r7, %r8;
	mov.u32 	%r9, %ctaid.y;
	mov.u32 	%r10, %ntid.y;
	mov.u32 	%r11, %tid.y;
	mad.lo.s32 	%r12, %r9, %r10, %r11;
	setp.ge.s32 	%p1, %r1, %r5;
	setp.ge.s32 	%p2, %r12, %r4;
	or.pred  	%p3, %p1, %p2;
	@%p3 bra 	$L__BB7_2;
	cvta.to.global.u64 	%rd4, %rd2;
	cvta.to.global.u64 	%rd5, %rd3;
	cvta.to.global.u64 	%rd6, %rd1;
	mul.wide.s32 	%rd7, %r1, 8;
	add.s64 	%rd8, %rd4, %rd7;
	ld.global.f64 	%fd2, [%rd8];
	mul.f64 	%fd3, %fd1, %fd2;
	mul.wide.u32 	%rd9, %r12, 8;
	add.s64 	%rd10, %rd5, %rd9;
	ld.global.f64 	%fd4, [%rd10];
	mul.f64 	%fd5, %fd3, %fd4;
	mad.lo.s32 	%r13, %r4, %r1, %r12;
	mul.wide.s32 	%rd11, %r13, 8;
	add.s64 	%rd12, %rd6, %rd11;
	ld.global.f64 	%fd6, [%rd12];
	sub.f64 	%fd7, %fd6, %fd5;
	st.global.f64 	[%rd12], %fd7;
$L__BB7_2:
	ret;

}
	// .globl	_Z15backwardKernel5PdS_di
.visible .entry _Z15backwardKernel5PdS_di(
	.param .u64 .ptr .align 1 _Z15backwardKernel5PdS_di_param_0,
	.param .u64 .ptr .align 1 _Z15backwardKernel5PdS_di_param_1,
	.param .f64 _Z15backwardKernel5PdS_di_param_2,
	.param .u32 _Z15backwardKernel5PdS_di_param_3
)
{
	.reg .pred 	%p<2>;
	.reg .b32 	%r<6>;
	.reg .b64 	%rd<8>;
	.reg .b64 	%fd<6>;

	ld.param.u64 	%rd1, [_Z15backwardKernel5PdS_di_param_0];
	ld.param.u64 	%rd2, [_Z15backwardKernel5PdS_di_param_1];
	ld.param.f64 	%fd1, [_Z15backwardKernel5PdS_di_param_2];
	ld.param.u32 	%r2, [_Z15backwardKernel5PdS_di_param_3];
	mov.u32 	%r3, %ctaid.x;
	mov.u32 	%r4, %ntid.x;
	mov.u32 	%r5, %tid.x;
	mad.lo.s32 	%r1, %r3, %r4, %r5;
	setp.ge.s32 	%p1, %r1, %r2;
	@%p1 bra 	$L__BB8_2;
	cvta.to.global.u64 	%rd3, %rd2;
	cvta.to.global.u64 	%rd4, %rd1;
	mul.wide.s32 	%rd5, %r1, 8;
	add.s64 	%rd6, %rd3, %rd5;
	ld.global.f64 	%fd2, [%rd6];
	mul.f64 	%fd3, %fd1, %fd2;
	add.s64 	%rd7, %rd4, %rd5;
	ld.global.f64 	%fd4, [%rd7];
	sub.f64 	%fd5, %fd4, %fd3;
	st.global.f64 	[%rd7], %fd5;
$L__BB8_2:
	ret;

}
	// .globl	_Z15backwardKernel6PdS_di
.visible .entry _Z15backwardKernel6PdS_di(
	.param .u64 .ptr .align 1 _Z15backwardKernel6PdS_di_param_0,
	.param .u64 .ptr .align 1 _Z15backwardKernel6PdS_di_param_1,
	.param .f64 _Z15backwardKernel6PdS_di_param_2,
	.param .u32 _Z15backwardKernel6PdS_di_param_3
)
{
	.reg .pred 	%p<2>;
	.reg .b32 	%r<6>;
	.reg .b64 	%rd<8>;
	.reg .b64 	%fd<6>;

	ld.param.u64 	%rd1, [_Z15backwardKernel6PdS_di_param_0];
	ld.param.u64 	%rd2, [_Z15backwardKernel6PdS_di_param_1];
	ld.param.f64 	%fd1, [_Z15backwardKernel6PdS_di_param_2];
	ld.param.u32 	%r2, [_Z15backwardKernel6PdS_di_param_3];
	mov.u32 	%r3, %ctaid.x;
	mov.u32 	%r4, %ntid.x;
	mov.u32 	%r5, %tid.x;
	mad.lo.s32 	%r1, %r3, %r4, %r5;
	setp.ge.s32 	%p1, %r1, %r2;
	@%p1 bra 	$L__BB9_2;
	cvta.to.global.u64 	%rd3, %rd2;
	cvta.to.global.u64 	%rd4, %rd1;
	mul.wide.s32 	%rd5, %r1, 8;
	add.s64 	%rd6, %rd3, %rd5;
	ld.global.f64 	%fd2, [%rd6];
	mul.f64 	%fd3, %fd1, %fd2;
	add.s64 	%rd7, %rd4, %rd5;
	ld.global.f64 	%fd4, [%rd7];
	sub.f64 	%fd5, %fd4, %fd3;
	st.global.f64 	[%rd7], %fd5;
$L__BB9_2:
	ret;

}


// ===== COMPILED SASS (sm_100) =====

	.target	sm_100

	.elftype	@"ET_EXEC"


//--------------------- .note.nv.tkinfo           --------------------------
	.section	.note.nv.tkinfo,"",@"SHT_NOTE"
	.sectionflags	@"SHF_NOTE_NV_TKINFO"
	.tkinfo
        /*0018*/ 	.word	0x00000002
        /*0030*/ 	.string	""
        /*0030*/ 	.string	"ptxas"
        /*0030*/ 	.string	"Cuda compilation tools, release 13.0, V13.0.88"
        /*0030*/ 	.string	"Build cuda_13.0.r13.0/compiler.36424714_0"
        /*0030*/ 	.string	"-arch sm_100 -m 64 "



//--------------------- .note.nv.cuinfo           --------------------------
	.section	.note.nv.cuinfo,"",@"SHT_NOTE"
	.sectionflags	@"SHF_NOTE_NV_CUINFO"
        /*0018*/ 	.short	0x0002
        /*001a*/ 	.short	0x0064
        /*001c*/ 	.short	0x0082
	.zero		2


//--------------------- .nv.info                  --------------------------
	.section	.nv.info,"",@"SHT_CUDA_INFO"
	.align	4


	//----- nvinfo : EIATTR_REGCOUNT
	.align		4
        /*0000*/ 	.byte	0x04, 0x2f
        /*0002*/ 	.short	(.L_1 - .L_0)
	.align		4
.L_0:
        /*0004*/ 	.word	index@(_Z10reluKernelPdi)
        /*0008*/ 	.word	0x0000000c


	//----- nvinfo : EIATTR_FRAME_SIZE
	.align		4
.L_1:
        /*000c*/ 	.byte	0x04, 0x11
        /*000e*/ 	.short	(.L_3 - .L_2)
	.align		4
.L_2:
        /*0010*/ 	.word	index@(_Z10reluKernelPdi)
        /*0014*/ 	.word	0x00000000


	//----- nvinfo : EIATTR_REGCOUNT
	.align		4
.L_3:
        /*0018*/ 	.byte	0x04, 0x2f
        /*001a*/ 	.short	(.L_5 - .L_4)
	.align		4
.L_4:
        /*001c*/ 	.word	index@(_Z13softmaxKernelPdi)
        /*0020*/ 	.word	0x0000001e


	//----- nvinfo : EIATTR_FRAME_SIZE
	.align		4
.L_5:
        /*0024*/ 	.byte	0x04, 0x11
        /*0026*/ 	.short	(.L_7 - .L_6)
	.align		4
.L_6:
        /*0028*/ 	.word	index@($__internal_0_$__cuda_sm20_div_rn_f64_full)
        /*002c*/ 	.word	0x00000000


	//----- nvinfo : EIATTR_FRAME_SIZE
	.align		4
.L_7:
        /*0030*/ 	.byte	0x04, 0x11
        /*0032*/ 	.short	(.L_9 - .L_8)
	.align		4
.L_8:
        /*0034*/ 	.word	index@(_Z13softmaxKernelPdi)
        /*0038*/ 	.word	0x00000000


	//----- nvinfo : EIATTR_REGCOUNT
	.align		4
.L_9:
        /*003c*/ 	.byte	0x04, 0x2f
        /*003e*/ 	.short	(.L_11 - .L_10)
	.align		4
.L_10:
        /*0040*/ 	.word	index@(_Z14forwardKernel1PdS_S_S_ii)
        /*0044*/ 	.word	0x0000001a


	//----- nvinfo : EIATTR_FRAME_SIZE
	.align		4
.L_11:
        /*0048*/ 	.byte	0x04, 0x11
        /*004a*/ 	.short	(.L_13 - .L_12)
	.align		4
.L_12:
        /*004c*/ 	.word	index@(_Z14forwardKernel1PdS_S_S_ii)
        /*0050*/ 	.word	0x00000000


	//----- nvinfo : EIATTR_REGCOUNT
	.align		4
.L_13:
        /*0054*/ 	.byte	0x04, 0x2f
        /*0056*/ 	.short	(.L_15 - .L_14)
	.align		4
.L_14:
        /*0058*/ 	.word	index@(_Z14forwardKernel2PdS_S_S_ii)
        /*005c*/ 	.word	0x0000001a


	//----- nvinfo : EIATTR_FRAME_SIZE
	.align		4
.L_15:
        /*0060*/ 	.byte	0x04, 0x11
        /*0062*/ 	.short	(.L_17 - .L_16)
	.align		4
.L_16:
        /*0064*/ 	.word	index@(_Z14forwardKernel2PdS_S_S_ii)
        /*0068*/ 	.word	0x00000000


	//----- nvinfo : EIATTR_REGCOUNT
	.align		4
.L_17:
        /*006c*/ 	.byte	0x04, 0x2f
        /*006e*/ 	.short	(.L_19 - .L_18)
	.align		4
.L_18:
        /*0070*/ 	.word	index@(_Z15backwardKernel1PdS_S_i)
        /*0074*/ 	.word	0x0000000e


	//----- nvinfo : EIATTR_FRAME_SIZE
	.align		4
.L_19:
        /*0078*/ 	.byte	0x04, 0x11
        /*007a*/ 	.short	(.L_21 - .L_20)
	.align		4
.L_20:
        /*007c*/ 	.word	index@(_Z15backwardKernel1PdS_S_i)
        /*0080*/ 	.word	0x00000000


	//----- nvinfo : EIATTR_REGCOUNT
	.align		4
.L_21:
        /*0084*/ 	.byte	0x04, 0x2f
        /*0086*/ 	.short	(.L_23 - .L_22)
	.align		4
.L_22:
        /*0088*/ 	.word	index@(_Z15backwardKernel2PdS_S_S_ii)
        /*008c*/ 	.word	0x0000001c


	//----- nvinfo : EIATTR_FRAME_SIZE
	.align		4
.L_23:
        /*0090*/ 	.byte	0x04, 0x11
        /*0092*/ 	.short	(.L_25 - .L_24)
	.align		4
.L_24:
        /*0094*/ 	.word	index@(_Z15backwardKernel2PdS_S_S_ii)
        /*0098*/ 	.word	0x00000000


	//----- nvinfo : EIATTR_REGCOUNT
	.align		4
.L_25:
        /*009c*/ 	.byte	0x04, 0x2f
        /*009e*/ 	.short	(.L_27 - .L_26)
	.align		4
.L_26:
        /*00a0*/ 	.word	index@(_Z15backwardKernel3PdS_S_S_dii)
        /*00a4*/ 	.word	0x0000000e


	//----- nvinfo : EIATTR_FRAME_SIZE
	.align		4
.L_27:
        /*00a8*/ 	.byte	0x04, 0x11
        /*00aa*/ 	.short	(.L_29 - .L_28)
	.align		4
.L_28:
        /*00ac*/ 	.word	index@(_Z15backwardKernel3PdS_S_S_dii)
        /*00b0*/ 	.word	0x00000000


	//----- nvinfo : EIATTR_REGCOUNT
	.align		4
.L_29:
        /*00b4*/ 	.byte	0x04, 0x2f
        /*00b6*/ 	.short	(.L_31 - .L_30)
	.align		4
.L_30:
        /*00b8*/ 	.word	index@(_Z15backwardKernel4PdS_S_dii)
        /*00bc*/ 	.word	0x0000000e


	//----- nvinfo : EIATTR_FRAME_SIZE
	.align		4
.L_31:
        /*00c0*/ 	.byte	0x04, 0x11
        /*00c2*/ 	.short	(.L_33 - .L_32)
	.align		4
.L_32:
        /*00c4*/ 	.word	index@(_Z15backwardKernel4PdS_S_dii)
        /*00c8*/ 	.word	0x00000000


	//----- nvinfo : EIATTR_REGCOUNT
	.align		4
.L_33:
        /*00cc*/ 	.byte	0x04, 0x2f
        /*00ce*/ 	.short	(.L_35 - .L_34)
	.align		4
.L_34:
        /*00d0*/ 	.word	index@(_Z15backwardKernel5PdS_di)
        /*00d4*/ 	.word	0x0000000a


	//----- nvinfo : EIATTR_FRAME_SIZE
	.align		4
.L_35:
        /*00d8*/ 	.byte	0x04, 0x11
        /*00da*/ 	.short	(.L_37 - .L_36)
	.align		4
.L_36:
        /*00dc*/ 	.word	index@(_Z15backwardKernel5PdS_di)
        /*00e0*/ 	.word	0x00000000


	//----- nvinfo : EIATTR_REGCOUNT
	.align		4
.L_37:
        /*00e4*/ 	.byte	0x04, 0x2f
        /*00e6*/ 	.short	(.L_39 - .L_38)
	.align		4
.L_38:
        /*00e8*/ 	.word	index@(_Z15backwardKernel6PdS_di)
        /*00ec*/ 	.word	0x0000000a


	//----- nvinfo : EIATTR_FRAME_SIZE
	.align		4
.L_39:
        /*00f0*/ 	.byte	0x04, 0x11
        /*00f2*/ 	.short	(.L_41 - .L_40)
	.align		4
.L_40:
        /*00f4*/ 	.word	index@(_Z15backwardKernel6PdS_di)
        /*00f8*/ 	.word	0x00000000


	//----- nvinfo : EIATTR_MIN_STACK_SIZE
	.align		4
.L_41:
        /*00fc*/ 	.byte	0x04, 0x12
        /*00fe*/ 	.short	(.L_43 - .L_42)
	.align		4
.L_42:
        /*0100*/ 	.word	index@(_Z15backwardKernel6PdS_di)
        /*0104*/ 	.word	0x00000000


	//----- nvinfo : EIATTR_MIN_STACK_SIZE
	.align		4
.L_43:
        /*0108*/ 	.byte	0x04, 0x12
        /*010a*/ 	.short	(.L_45 - .L_44)
	.align		4
.L_44:
        /*010c*/ 	.word	index@(_Z15backwardKernel5PdS_di)
        /*0110*/ 	.word	0x00000000


	//----- nvinfo : EIATTR_MIN_STACK_SIZE
	.align		4
.L_45:
        /*0114*/ 	.byte	0x04, 0x12
        /*0116*/ 	.short	(.L_47 - .L_46)
	.align		4
.L_46:
        /*0118*/ 	.word	index@(_Z15backwardKernel4PdS_S_dii)
        /*011c*/ 	.word	0x00000000


	//----- nvinfo : EIATTR_MIN_STACK_SIZE
	.align		4
.L_47:
        /*0120*/ 	.byte	0x04, 0x12
        /*0122*/ 	.short	(.L_49 - .L_48)
	.align		4
.L_48:
        /*0124*/ 	.word	index@(_Z15backwardKernel3PdS_S_S_dii)
        /*0128*/ 	.word	0x00000000


	//----- nvinfo : EIATTR_MIN_STACK_SIZE
	.align		4
.L_49:
        /*012c*/ 	.byte	0x04, 0x12
        /*012e*/ 	.short	(.L_51 - .L_50)
	.align		4
.L_50:
        /*0130*/ 	.word	index@(_Z15backwardKernel2PdS_S_S_ii)
        /*0134*/ 	.word	0x00000000


	//----- nvinfo : EIATTR_MIN_STACK_SIZE
	.align		4
.L_51:
        /*0138*/ 	.byte	0x04, 0x12
        /*013a*/ 	.short	(.L_53 - .L_52)
	.align		4
.L_52:
        /*013c*/ 	.word	index@(_Z15backwardKernel1PdS_S_i)
        /*0140*/ 	.word	0x00000000


	//----- nvinfo : EIATTR_MIN_STACK_SIZE
	.align		4
.L_53:
        /*0144*/ 	.byte	0x04, 0x12
        /*0146*/ 	.short	(.L_55 - .L_54)
	.align		4
.L_54:
        /*0148*/ 	.word	index@(_Z14forwardKernel2PdS_S_S_ii)
        /*014c*/ 	.word	0x00000000


	//----- nvinfo : EIATTR_MIN_STACK_SIZE
	.align		4
.L_55:
        /*0150*/ 	.byte	0x04, 0x12
        /*0152*/ 	.short	(.L_57 - .L_56)
	.align		4
.L_56:
        /*0154*/ 	.word	index@(_Z14forwardKernel1PdS_S_S_ii)
        /*0158*/ 	.word	0x00000000


	//----- nvinfo : EIATTR_MIN_STACK_SIZE
	.align		4
.L_57:
        /*015c*/ 	.byte	0x04, 0x12
        /*015e*/ 	.short	(.L_59 - .L_58)
	.align		4
.L_58:
        /*0160*/ 	.word	index@(_Z13softmaxKernelPdi)
        /*0164*/ 	.word	0x00000000


	//----- nvinfo : EIATTR_MIN_STACK_SIZE
	.align		4
.L_59:
        /*0168*/ 	.byte	0x04, 0x12
        /*016a*/ 	.short	(.L_61 - .L_60)
	.align		4
.L_60:
        /*016c*/ 	.word	index@(_Z10reluKernelPdi)
        /*0170*/ 	.word	0x00000000
.L_61:


//--------------------- .nv.compat                --------------------------
	.section	.nv.compat,"",@"SHT_CUDA_COMPAT_INFO"
	.align	4
        /*0000*/ 	.byte	0x02, 0x09, 0x00, 0x00, 0x02, 0x02, 0x01, 0x00, 0x02, 0x05, 0x05, 0x00, 0x03, 0x07, 0x01, 0x01
        /*0010*/ 	.byte	0x02, 0x03, 0x00, 0x00, 0x02, 0x06, 0x01, 0x00, 0x04, 0x0b, 0x08, 0x00, 0x01, 0x00, 0x00, 0x00
        /*0020*/ 	.byte	0x00, 0x00, 0x00, 0x00


//--------------------- .nv.info._Z15backwardKernel6PdS_di --------------------------
	.section	.nv.info._Z15backwardKernel6PdS_di,"",@"SHT_CUDA_INFO"
	.sectionflags	@""
	.align	4


	//----- nvinfo : EIATTR_CUDA_API_VERSION
	.align		4
        /*0000*/ 	.byte	0x04, 0x37
        /*0002*/ 	.short	(.L_63 - .L_62)
.L_62:
        /*0004*/ 	.word	0x00000082


	//----- nvinfo : EIATTR_KPARAM_INFO
	.align		4
.L_63:
        /*0008*/ 	.byte	0x04, 0x17
        /*000a*/ 	.short	(.L_65 - .L_64)
.L_64:
        /*000c*/ 	.word	0x00000000
        /*0010*/ 	.short	0x0003
        /*0012*/ 	.short	0x0018
        /*0014*/ 	.byte	0x00, 0xf0, 0x11, 0x00


	//----- nvinfo : EIATTR_KPARAM_INFO
	.align		4
.L_65:
        /*0018*/ 	.byte	0x04, 0x17
        /*001a*/ 	.short	(.L_67 - .L_66)
.L_66:
        /*001c*/ 	.word	0x00000000
        /*0020*/ 	.short	0x0002
        /*0022*/ 	.short	0x0010
        /*0024*/ 	.byte	0x00, 0xf0, 0x21, 0x00


	//----- nvinfo : EIATTR_KPARAM_INFO
	.align		4
.L_67:
        /*0028*/ 	.byte	0x04, 0x17
        /*002a*/ 	.short	(.L_69 - .L_68)
.L_68:
        /*002c*/ 	.word	0x00000000
        /*0030*/ 	.short	0x0001
        /*0032*/ 	.short	0x0008
        /*0034*/ 	.byte	0x00, 0xf5, 0x21, 0x00


	//----- nvinfo : EIATTR_KPARAM_INFO
	.align		4
.L_69:
        /*0038*/ 	.byte	0x04, 0x17
        /*003a*/ 	.short	(.L_71 - .L_70)
.L_70:
        /*003c*/ 	.word	0x00000000
        /*0040*/ 	.short	0x0000
        /*0042*/ 	.short	0x0000
        /*0044*/ 	.byte	0x00, 0xf5, 0x21, 0x00


	//----- nvinfo : EIATTR_SPARSE_MMA_MASK
	.align		4
.L_71:
        /*0048*/ 	.byte	0x03, 0x50
        /*004a*/ 	.short	0x0000


	//----- nvinfo : EIATTR_MAXREG_COUNT
	.align		4
        /*004c*/ 	.byte	0x03, 0x1b
        /*004e*/ 	.short	0x00ff


	//----- nvinfo : EIATTR_MERCURY_ISA_VERSION
	.align		4
        /*0050*/ 	.byte	0x03, 0x5f
        /*0052*/ 	.short	0x0101


	//----- nvinfo : EIATTR_VRC_CTA_INIT_COUNT
	.align		4
        /*0054*/ 	.byte	0x02, 0x4a
	.zero		1
	.zero		1


	//----- nvinfo : EIATTR_EXIT_INSTR_OFFSETS
	.align		4
        /*0058*/ 	.byte	0x04, 0x1c
        /*005a*/ 	.short	(.L_73 - .L_72)


	//   ....[0]....
.L_72:
        /*005c*/ 	.word	0x00000070


	//   ....[1]....
        /*0060*/ 	.word	0x00000120


	//----- nvinfo : EIATTR_CBANK_PARAM_SIZE
	.align		4
.L_73:
        /*0064*/ 	.byte	0x03, 0x19
        /*0066*/ 	.short	0x001c


	//----- nvinfo : EIATTR_PARAM_CBANK
	.align		4
        /*0068*/ 	.byte	0x04, 0x0a
        /*006a*/ 	.short	(.L_75 - .L_74)
	.align		4
.L_74:
        /*006c*/ 	.word	index@(.nv.constant0._Z15backwardKernel6PdS_di)
        /*0070*/ 	.short	0x0380
        /*0072*/ 	.short	0x001c


	//----- nvinfo : EIATTR_SW_WAR
	.align		4
.L_75:
        /*0074*/ 	.byte	0x04, 0x36
        /*0076*/ 	.short	(.L_77 - .L_76)
.L_76:
        /*0078*/ 	.word	0x00000008
.L_77:


//--------------------- .nv.info._Z15backwardKernel5PdS_di --------------------------
	.section	.nv.info._Z15backwardKernel5PdS_di,"",@"SHT_CUDA_INFO"
	.sectionflags	@""
	.align	4


	//----- nvinfo : EIATTR_CUDA_API_VERSION
	.align		4
        /*0000*/ 	.byte	0x04, 0x37
        /*0002*/ 	.short	(.L_79 - .L_78)
.L_78:
        /*0004*/ 	.word	0x00000082


	//----- nvinfo : EIATTR_KPARAM_INFO
	.align		4
.L_79:
        /*0008*/ 	.byte	0x04, 0x17
        /*000a*/ 	.short	(.L_81 - .L_80)
.L_80:
        /*000c*/ 	.word	0x00000000
        /*0010*/ 	.short	0x0003
        /*0012*/ 	.short	0x0018
        /*0014*/ 	.byte	0x00, 0xf0, 0x11, 0x00


	//----- nvinfo : EIATTR_KPARAM_INFO
	.align		4
.L_81:
        /*0018*/ 	.byte	0x04, 0x17
        /*001a*/ 	.short	(.L_83 - .L_82)
.L_82:
        /*001c*/ 	.word	0x00000000
        /*0020*/ 	.short	0x0002
        /*0022*/ 	.short	0x0010
        /*0024*/ 	.byte	0x00, 0xf0, 0x21, 0x00


	//----- nvinfo : EIATTR_KPARAM_INFO
	.align		4
.L_83:
        /*0028*/ 	.byte	0x04, 0x17
        /*002a*/ 	.short	(.L_85 - .L_84)
.L_84:
        /*002c*/ 	.word	0x00000000
        /*0030*/ 	.short	0x0001
        /*0032*/ 	.short	0x0008
        /*0034*/ 	.byte	0x00, 0xf5, 0x21, 0x00


	//----- nvinfo : EIATTR_KPARAM_INFO
	.align		4
.L_85:
        /*0038*/ 	.byte	0x04, 0x17
        /*003a*/ 	.short	(.L_87 - .L_86)
.L_86:
        /*003c*/ 	.word	0x00000000
        /*0040*/ 	.short	0x0000
        /*0042*/ 	.short	0x0000
        /*0044*/ 	.byte	0x00, 0xf5, 0x21, 0x00


	//----- nvinfo : EIATTR_SPARSE_MMA_MASK
	.align		4
.L_87:
        /*0048*/ 	.byte	0x03, 0x50
        /*004a*/ 	.short	0x0000


	//----- nvinfo : EIATTR_MAXREG_COUNT
	.align		4
        /*004c*/ 	.byte	0x03, 0x1b
        /*004e*/ 	.short	0x00ff


	//----- nvinfo : EIATTR_MERCURY_ISA_VERSION
	.align		4
        /*0050*/ 	.byte	0x03, 0x5f
        /*0052*/ 	.short	0x0101


	//----- nvinfo : EIATTR_VRC_CTA_INIT_COUNT
	.align		4
        /*0054*/ 	.byte	0x02, 0x4a
	.zero		1
	.zero		1


	//----- nvinfo : EIATTR_EXIT_INSTR_OFFSETS
	.align		4
        /*0058*/ 	.byte	0x04, 0x1c
        /*005a*/ 	.short	(.L_89 - .L_88)


	//   ....[0]....
.L_88:
        /*005c*/ 	.word	0x00000070


	//   ....[1]....
        /*0060*/ 	.word	0x00000120


	//----- nvinfo : EIATTR_CBANK_PARAM_SIZE
	.align		4
.L_89:
        /*0064*/ 	.byte	0x03, 0x19
        /*0066*/ 	.short	0x001c


	//----- nvinfo : EIATTR_PARAM_CBANK
	.align		4
        /*0068*/ 	.byte	0x04, 0x0a
        /*006a*/ 	.short	(.L_91 - .L_90)
	.align		4
.L_90:
        /*006c*/ 	.word	index@(.nv.constant0._Z15backwardKernel5PdS_di)
        /*0070*/ 	.short	0x0380
        /*0072*/ 	.short	0x001c


	//----- nvinfo : EIATTR_SW_WAR
	.align		4
.L_91:
        /*0074*/ 	.byte	0x04, 0x36
        /*0076*/ 	.short	(.L_93 - .L_92)
.L_92:
        /*0078*/ 	.word	0x00000008
.L_93:


//--------------------- .nv.info._Z15backwardKernel4PdS_S_dii --------------------------
	.section	.nv.info._Z15backwardKernel4PdS_S_dii,"",@"SHT_CUDA_INFO"
	.sectionflags	@""
	.align	4


	//----- nvinfo : EIATTR_CUDA_API_VERSION
	.align		4
        /*0000*/ 	.byte	0x04, 0x37
        /*0002*/ 	.short	(.L_95 - .L_94)
.L_94:
        /*0004*/ 	.word	0x00000082


	//----- nvinfo : EIATTR_KPARAM_INFO
	.align		4
.L_95:
        /*0008*/ 	.byte	0x04, 0x17
        /*000a*/ 	.short	(.L_97 - .L_96)
.L_96:
        /*000c*/ 	.word	0x00000000
        /*0010*/ 	.short	0x0005
        /*0012*/ 	.short	0x0024
        /*0014*/ 	.byte	0x00, 0xf0, 0x11, 0x00


	//----- nvinfo : EIATTR_KPARAM_INFO
	.align		4
.L_97:
        /*0018*/ 	.byte	0x04, 0x17
        /*001a*/ 	.short	(.L_99 - .L_98)
.L_98:
        /*001c*/ 	.word	0x00000000
        /*0020*/ 	.short	0x0004
        /*0022*/ 	.short	0x0020
        /*0024*/ 	.byte	0x00, 0xf0, 0x11, 0x00


	//----- nvinfo : EIATTR_KPARAM_INFO
	.align		4
.L_99:
        /*0028*/ 	.byte	0x04, 0x17
        /*002a*/ 	.short	(.L_101 - .L_100)
.L_100:
        /*002c*/ 	.word	0x00000000
        /*0030*/ 	.short	0x0003
        /*0032*/ 	.short	0x0018
        /*0034*/ 	.byte	0x00, 0xf0, 0x21, 0x00


	//----- nvinfo : EIATTR_KPARAM_INFO
	.align		4
.L_101:
        /*0038*/ 	.byte	0x04, 0x17
        /*003a*/ 	.short	(.L_103 - .L_102)
.L_102:
        /*003c*/ 	.word	0x00000000
        /*0040*/ 	.short	0x0002
        /*0042*/ 	.short	0x0010
        /*0044*/ 	.byte	0x00, 0xf5, 0x21, 0x00


	//----- nvinfo : EIATTR_KPARAM_INFO
	.align		4
.L_103:
        /*0048*/ 	.byte	0x04, 0x17
        /*004a*/ 	.short	(.L_105 - .L_104)
.L_104:
        /*004c*/ 	.word	0x00000000
        /*0050*/ 	.short	0x0001
        /*0052*/ 	.short	0x0008
        /*0054*/ 	.byte	0x00, 0xf5, 0x21, 0x00


	//----- nvinfo : EIATTR_KPARAM_INFO
	.align		4
.L_105:
        /*0058*/ 	.byte	0x04, 0x17
        /*005a*/ 	.short	(.L_107 - .L_106)
.L_106:
        /*005c*/ 	.word	0x00000000
        /*0060*/ 	.short	0x0000
        /*0062*/ 	.short	0x0000
        /*0064*/ 	.byte	0x00, 0xf5, 0x21, 0x00


	//----- nvinfo : EIATTR_SPARSE_MMA_MASK
	.align		4
.L_107:
        /*0068*/ 	.byte	0x03, 0x50
        /*006a*/ 	.short	0x0000


	//----- nvinfo : EIATTR_MAXREG_COUNT
	.align		4
        /*006c*/ 	.byte	0x03, 0x1b
        /*006e*/ 	.short	0x00ff


	//----- nvinfo : EIATTR_MERCURY_ISA_VERSION
	.align		4
        /*0070*/ 	.byte	0x03, 0x5f
        /*0072*/ 	.short	0x0101


	//----- nvinfo : EIATTR_VRC_CTA_INIT_COUNT
	.align		4
        /*0074*/ 	.byte	0x02, 0x4a
	.zero		1
	.zero		1


	//----- nvinfo : EIATTR_EXIT_INSTR_OFFSETS
	.align		4
        /*0078*/ 	.byte	0x04, 0x1c
        /*007a*/ 	.short	(.L_109 - .L_108)


	//   ....[0]....
.L_108:
        /*007c*/ 	.word	0x000000c0


	//   ....[1]....
        /*0080*/ 	.word	0x000001c0


	//----- nvinfo : EIATTR_CBANK_PARAM_SIZE
	.align		4
.L_109:
        /*0084*/ 	.byte	0x03, 0x19
        /*0086*/ 	.short	0x0028


	//----- nvinfo : EIATTR_PARAM_CBANK
	.align		4
        /*0088*/ 	.byte	0x04, 0x0a
        /*008a*/ 	.short	(.L_111 - .L_110)
	.align		4
.L_110:
        /*008c*/ 	.word	index@(.nv.constant0._Z15backwardKernel4PdS_S_dii)
        /*0090*/ 	.short	0x0380
        /*0092*/ 	.short	0x0028


	//----- nvinfo : EIATTR_SW_WAR
	.align		4
.L_111:
        /*0094*/ 	.byte	0x04, 0x36
        /*0096*/ 	.short	(.L_113 - .L_112)
.L_112:
        /*0098*/ 	.word	0x00000008
.L_113:


//--------------------- .nv.info._Z15backwardKernel3PdS_S_S_dii --------------------------
	.section	.nv.info._Z15backwardKernel3PdS_S_S_dii,"",@"SHT_CUDA_INFO"
	.sectionflags	@""
	.align	4


	//----- nvinfo : EIATTR_CUDA_API_VERSION
	.align		4
        /*0000*/ 	.byte	0x04, 0x37
        /*0002*/ 	.short	(.L_115 - .L_114)
.L_114:
        /*0004*/ 	.word	0x00000082


	//----- nvinfo : EIATTR_KPARAM_INFO
	.align		4
.L_115:
        /*0008*/ 	.byte	0x04, 0x17
        /*000a*/ 	.short	(.L_117 - .L_116)
.L_116:
        /*000c*/ 	.word	0x00000000
        /*0010*/ 	.short	0x0006
        /*0012*/ 	.short	0x002c
        /*0014*/ 	.byte	0x00, 0xf0, 0x11, 0x00


	//----- nvinfo : EIATTR_KPARAM_INFO
	.align		4
.L_117:
        /*0018*/ 	.byte	0x04, 0x17
        /*001a*/ 	.short	(.L_119 - .L_118)
.L_118:
        /*001c*/ 	.word	0x00000000
        /*0020*/ 	.short	0x0005
        /*0022*/ 	.short	0x0028
        /*0024*/ 	.byte	0x00, 0xf0, 0x11, 0x00


	//----- nvinfo : EIATTR_KPARAM_INFO
	.align		4
.L_119:
        /*0028*/ 	.byte	0x04, 0x17
        /*002a*/ 	.short	(.L_121 - .L_120)
.L_120:
        /*002c*/ 	.word	0x00000000
        /*0030*/ 	.short	0x0004
        /*0032*/ 	.short	0x0020
        /*0034*/ 	.byte	0x00, 0xf0, 0x21, 0x00


	//----- nvinfo : EIATTR_KPARAM_INFO
	.align		4
.L_121:
        /*0038*/ 	.byte	0x04, 0x17
        /*003a*/ 	.short	(.L_123 - .L_122)
.L_122:
        /*003c*/ 	.word	0x00000000
        /*0040*/ 	.short	0x0003
        /*0042*/ 	.short	0x0018
        /*0044*/ 	.byte	0x00, 0xf5, 0x21, 0x00


	//----- nvinfo : EIATTR_KPARAM_INFO
	.align		4
.L_123:
        /*0048*/ 	.byte	0x04, 0x17
        /*004a*/ 	.short	(.L_125 - .L_124)
.L_124:
        /*004c*/ 	.word	0x00000000
        /*0050*/ 	.short	0x0002
        /*0052*/ 	.short	0x0010
        /*0054*/ 	.byte	0x00, 0xf5, 0x21, 0x00


	//----- nvinfo : EIATTR_KPARAM_INFO
	.align		4
.L_125:
        /*0058*/ 	.byte	0x04, 0x17
        /*005a*/ 	.short	(.L_127 - .L_126)
.L_126:
        /*005c*/ 	.word	0x00000000
        /*0060*/ 	.short	0x0001
        /*0062*/ 	.short	0x0008
        /*0064*/ 	.byte	0x00, 0xf5, 0x21, 0x00


	//----- nvinfo : EIATTR_KPARAM_INFO
	.align		4
.L_127:
        /*0068*/ 	.byte	0x04, 0x17
        /*006a*/ 	.short	(.L_129 - .L_128)
.L_128:
        /*006c*/ 	.word	0x00000000
        /*0070*/ 	.short	0x0000
        /*0072*/ 	.short	0x0000
        /*0074*/ 	.byte	0x00, 0xf5, 0x21, 0x00


	//----- nvinfo : EIATTR_SPARSE_MMA_MASK
	.align		4
.L_129:
        /*0078*/ 	.byte	0x03, 0x50
        /*007a*/ 	.short	0x0000


	//----- nvinfo : EIATTR_MAXREG_COUNT
	.align		4
        /*007c*/ 	.byte	0x03, 0x1b
        /*007e*/ 	.short	0x00ff


	//----- nvinfo : EIATTR_MERCURY_ISA_VERSION
	.align		4
        /*0080*/ 	.byte	0x03, 0x5f
        /*0082*/ 	.short	0x0101


	//----- nvinfo : EIATTR_VRC_CTA_INIT_COUNT
	.align		4
        /*0084*/ 	.byte	0x02, 0x4a
	.zero		1
	.zero		1


	//----- nvinfo : EIATTR_EXIT_INSTR_OFFSETS
	.align		4
        /*0088*/ 	.byte	0x04, 0x1c
        /*008a*/ 	.short	(.L_131 - .L_130)


	//   ....[0]....
.L_130:
        /*008c*/ 	.word	0x000000c0


	//   ....[1]....
        /*0090*/ 	.word	0x000001c0


	//----- nvinfo : EIATTR_CBANK_PARAM_SIZE
	.align		4
.L_131:
        /*0094*/ 	.byte	0x03, 0x19
        /*0096*/ 	.short	0x0030


	//----- nvinfo : EIATTR_PARAM_CBANK
	.align		4
        /*0098*/ 	.byte	0x04, 0x0a
        /*009a*/ 	.short	(.L_133 - .L_132)
	.align		4
.L_132:
        /*009c*/ 	.word	index@(.nv.constant0._Z15backwardKernel3PdS_S_S_dii)
        /*00a0*/ 	.short	0x0380
        /*00a2*/ 	.short	0x0030


	//----- nvinfo : EIATTR_SW_WAR
	.align		4
.L_133:
        /*00a4*/ 	.byte	0x04, 0x36
        /*00a6*/ 	.short	(.L_135 - .L_134)
.L_134:
        /*00a8*/ 	.word	0x00000008
.L_135:


//--------------------- .nv.info._Z15backwardKernel2PdS_S_S_ii --------------------------
	.section	.nv.info._Z15backwardKernel2PdS_S_S_ii,"",@"SHT_CUDA_INFO"
	.sectionflags	@""
	.align	4


	//----- nvinfo : EIATTR_CUDA_API_VERSION
	.align		4
        /*0000*/ 	.byte	0x04, 0x37
        /*0002*/ 	.short	(.L_137 - .L_136)
.L_136:
        /*0004*/ 	.word	0x00000082


	//----- nvinfo : EIATTR_KPARAM_INFO
	.align		4
.L_137:
        /*0008*/ 	.byte	0x04, 0x17
        /*000a*/ 	.short	(.L_139 - .L_138)
.L_138:
        /*000c*/ 	.word	0x00000000
        /*0010*/ 	.short	0x0005
        /*0012*/ 	.short	0x0024
        /*0014*/ 	.byte	0x00, 0xf0, 0x11, 0x00


	//----- nvinfo : EIATTR_KPARAM_INFO
	.align		4
.L_139:
        /*0018*/ 	.byte	0x04, 0x17
        /*001a*/ 	.short	(.L_141 - .L_140)
.L_140:
        /*001c*/ 	.word	0x00000000
        /*0020*/ 	.short	0x0004
        /*0022*/ 	.short	0x0020
        /*0024*/ 	.byte	0x00, 0xf0, 0x11, 0x00


	//----- nvinfo : EIATTR_KPARAM_INFO
	.align		4
.L_141:
        /*0028*/ 	.byte	0x04, 0x17
        /*002a*/ 	.short	(.L_143 - .L_142)
.L_142:
        /*002c*/ 	.word	0x00000000
        /*0030*/ 	.short	0x0003
        /*0032*/ 	.short	0x0018
        /*0034*/ 	.byte	0x00, 0xf5, 0x21, 0x00


	//----- nvinfo : EIATTR_KPARAM_INFO
	.align		4
.L_143:
        /*0038*/ 	.byte	0x04, 0x17
        /*003a*/ 	.short	(.L_145 - .L_144)
.L_144:
        /*003c*/ 	.word	0x00000000
        /*0040*/ 	.short	0x0002
        /*0042*/ 	.short	0x0010
        /*0044*/ 	.byte	0x00, 0xf5, 0x21, 0x00


	//----- nvinfo : EIATTR_KPARAM_INFO
	.align		4
.L_145:
        /*0048*/ 	.byte	0x04, 0x17
        /*004a*/ 	.short	(.L_147 - .L_146)
.L_146:
        /*004c*/ 	.word	0x00000000
        /*0050*/ 	.short	0x0001
        /*0052*/ 	.short	0x0008
        /*0054*/ 	.byte	0x00, 0xf5, 0x21, 0x00


	//----- nvinfo : EIATTR_KPARAM_INFO
	.align		4
.L_147:
        /*0058*/ 	.byte	0x04, 0x17
        /*005a*/ 	.short	(.L_149 - .L_148)
.L_148:
        /*005c*/ 	.word	0x00000000
        /*0060*/ 	.short	0x0000
        /*0062*/ 	.short	0x0000
        /*0064*/ 	.byte	0x00, 0xf5, 0x21, 0x00


	//----- nvinfo : EIATTR_SPARSE_MMA_MASK
	.align		4
.L_149:
        /*0068*/ 	.byte	0x03, 0x50
        /*006a*/ 	.short	0x0000


	//----- nvinfo : EIATTR_MAXREG_COUNT
	.align		4
        /*006c*/ 	.byte	0x03, 0x1b
        /*006e*/ 	.short	0x00ff


	//----- nvinfo : EIATTR_MERCURY_ISA_VERSION
	.align		4
        /*0070*/ 	.byte	0x03, 0x5f
        /*0072*/ 	.short	0x0101


	//----- nvinfo : EIATTR_VRC_CTA_INIT_COUNT
	.align		4
        /*0074*/ 	.byte	0x02, 0x4a
	.zero		1
	.zero		1


	//----- nvinfo : EIATTR_EXIT_INSTR_OFFSETS
	.align		4
        /*0078*/ 	.byte	0x04, 0x1c
        /*007a*/ 	.short	(.L_151 - .L_150)


	//   ....[0]....
.L_150:
        /*007c*/ 	.word	0x00000070


	//   ....[1]....
        /*0080*/ 	.word	0x00000920


	//----- nvinfo : EIATTR_CBANK_PARAM_SIZE
	.align		4
.L_151:
        /*0084*/ 	.byte	0x03, 0x19
        /*0086*/ 	.short	0x0028


	//----- nvinfo : EIATTR_PARAM_CBANK
	.align		4
        /*0088*/ 	.byte	0x04, 0x0a
        /*008a*/ 	.short	(.L_153 - .L_152)
	.align		4
.L_152:
        /*008c*/ 	.word	index@(.nv.constant0._Z15backwardKernel2PdS_S_S_ii)
        /*0090*/ 	.short	0x0380
        /*0092*/ 	.short	0x0028


	//----- nvinfo : EIATTR_SW_WAR
	.align		4
.L_153:
        /*0094*/ 	.byte	0x04, 0x36
        /*0096*/ 	.short	(.L_155 - .L_154)
.L_154:
        /*0098*/ 	.word	0x00000008
.L_155:


//--------------------- .nv.info._Z15backwardKernel1PdS_S_i --------------------------
	.section	.nv.info._Z15backwardKernel1PdS_S_i,"",@"SHT_CUDA_INFO"
	.sectionflags	@""
	.align	4


	//----- nvinfo : EIATTR_CUDA_API_VERSION
	.align		4
        /*0000*/ 	.byte	0x04, 0x37
        /*0002*/ 	.short	(.L_157 - .L_156)
.L_156:
        /*0004*/ 	.word	0x00000082


	//----- nvinfo : EIATTR_KPARAM_INFO
	.align		4
.L_157:
        /*0008*/ 	.byte	0x04, 0x17
        /*000a*/ 	.short	(.L_159 - .L_158)
.L_158:
        /*000c*/ 	.word	0x00000000
        /*0010*/ 	.short	0x0003
        /*0012*/ 	.short	0x0018
        /*0014*/ 	.byte	0x00, 0xf0, 0x11, 0x00


	//----- nvinfo : EIATTR_KPARAM_INFO
	.align		4
.L_159:
        /*0018*/ 	.byte	0x04, 0x17
        /*001a*/ 	.short	(.L_161 - .L_160)
.L_160:
        /*001c*/ 	.word	0x00000000
        /*0020*/ 	.short	0x0002
        /*0022*/ 	.short	0x0010
        /*0024*/ 	.byte	0x00, 0xf5, 0x21, 0x00


	//----- nvinfo : EIATTR_KPARAM_INFO
	.align		4
.L_161:
        /*0028*/ 	.byte	0x04, 0x17
        /*002a*/ 	.short	(.L_163 - .L_162)
.L_162:
        /*002c*/ 	.word	0x00000000
        /*0030*/ 	.short	0x0001
        /*0032*/ 	.short	0x0008
        /*0034*/ 	.byte	0x00, 0xf5, 0x21, 0x00


	//----- nvinfo : EIATTR_KPARAM_INFO
	.align		4
.L_163:
        /*0038*/ 	.byte	0x04, 0x17
        /*003a*/ 	.short	(.L_165 - .L_164)
.L_164:
        /*003c*/ 	.word	0x00000000
        /*0040*/ 	.short	0x0000
        /*0042*/ 	.short	0x0000
        /*0044*/ 	.byte	0x00, 0xf5, 0x21, 0x00


	//----- nvinfo : EIATTR_SPARSE_MMA_MASK
	.align		4
.L_165:
        /*0048*/ 	.byte	0x03, 0x50
        /*004a*/ 	.short	0x0000


	//----- nvinfo : EIATTR_MAXREG_COUNT
	.align		4
        /*004c*/ 	.byte	0x03, 0x1b
        /*004e*/ 	.short	0x00ff


	//----- nvinfo : EIATTR_MERCURY_ISA_VERSION
	.align		4
        /*0050*/ 	.byte	0x03, 0x5f
        /*0052*/ 	.short	0x0101


	//----- nvinfo : EIATTR_VRC_CTA_INIT_COUNT
	.align		4
        /*0054*/ 	.byte	0x02, 0x4a
	.zero		1
	.zero		1


	//----- nvinfo : EIATTR_EXIT_INSTR_OFFSETS
	.align		4
        /*0058*/ 	.byte	0x04, 0x1c
        /*005a*/ 	.short	(.L_167 - .L_166)


	//   ....[0]....
.L_166:
        /*005c*/ 	.word	0x00000070


	//   ....[1]....
        /*0060*/ 	.word	0x00000130


	//----- nvinfo : EIATTR_CBANK_PARAM_SIZE
	.align		4
.L_167:
        /*0064*/ 	.byte	0x03, 0x19
        /*0066*/ 	.short	0x001c


	//----- nvinfo : EIATTR_PARAM_CBANK
	.align		4
        /*0068*/ 	.byte	0x04, 0x0a
        /*006a*/ 	.short	(.L_169 - .L_168)
	.align		4
.L_168:
        /*006c*/ 	.word	index@(.nv.constant0._Z15backwardKernel1PdS_S_i)
        /*0070*/ 	.short	0x0380
        /*0072*/ 	.short	0x001c


	//----- nvinfo : EIATTR_SW_WAR
	.align		4
.L_169:
        /*0074*/ 	.byte	0x04, 0x36
        /*0076*/ 	.short	(.L_171 - .L_170)
.L_170:
        /*0078*/ 	.word	0x00000008
.L_171:


//--------------------- .nv.info._Z14forwardKernel2PdS_S_S_ii --------------------------
	.section	.nv.info._Z14forwardKernel2PdS_S_S_ii,"",@"SHT_CUDA_INFO"
	.sectionflags	@""
	.align	4


	//----- nvinfo : EIATTR_CUDA_API_VERSION
	.align		4
        /*0000*/ 	.byte	0x04, 0x37
        /*0002*/ 	.short	(.L_173 - .L_172)
.L_172:
        /*0004*/ 	.word	0x00000082


	//----- nvinfo : EIATTR_KPARAM_INFO
	.align		4
.L_173:
        /*0008*/ 	.byte	0x04, 0x17
        /*000a*/ 	.short	(.L_175 - .L_174)
.L_174:
        /*000c*/ 	.word	0x00000000
        /*0010*/ 	.short	0x0005
        /*0012*/ 	.short	0x0024
        /*0014*/ 	.byte	0x00, 0xf0, 0x11, 0x00


	//----- nvinfo : EIATTR_KPARAM_INFO
	.align		4
.L_175:
        /*0018*/ 	.byte	0x04, 0x17
        /*001a*/ 	.short	(.L_177 - .L_176)
.L_176:
        /*001c*/ 	.word	0x00000000
        /*0020*/ 	.short	0x0004
        /*0022*/ 	.short	0x0020
        /*0024*/ 	.byte	0x00, 0xf0, 0x11, 0x00


	//----- nvinfo : EIATTR_KPARAM_INFO
	.align		4
.L_177:
        /*0028*/ 	.byte	0x04, 0x17
        /*002a*/ 	.short	(.L_179 - .L_178)
.L_178:
        /*002c*/ 	.word	0x00000000
        /*0030*/ 	.short	0x0003
        /*0032*/ 	.short	0x0018
        /*0034*/ 	.byte	0x00, 0xf5, 0x21, 0x00


	//----- nvinfo : EIATTR_KPARAM_INFO
	.align		4
.L_179:
        /*0038*/ 	.byte	0x04, 0x17
        /*003a*/ 	.short	(.L_181 - .L_180)
.L_180:
        /*003c*/ 	.word	0x00000000
        /*0040*/ 	.short	0x0002
        /*0042*/ 	.short	0x0010
        /*0044*/ 	.byte	0x00, 0xf5, 0x21, 0x00


	//----- nvinfo : EIATTR_KPARAM_INFO
	.align		4
.L_181:
        /*0048*/ 	.byte	0x04, 0x17
        /*004a*/ 	.short	(.L_183 - .L_182)
.L_182:
        /*004c*/ 	.word	0x00000000
        /*0050*/ 	.short	0x0001
        /*0052*/ 	.short	0x0008
        /*0054*/ 	.byte	0x00, 0xf5, 0x21, 0x00


	//----- nvinfo : EIATTR_KPARAM_INFO
	.align		4
.L_183:
        /*0058*/ 	.byte	0x04, 0x17
        /*005a*/ 	.short	(.L_185 - .L_184)
.L_184:
        /*005c*/ 	.word	0x00000000
        /*0060*/ 	.short	0x0000
        /*0062*/ 	.short	0x0000
        /*0064*/ 	.byte	0x00, 0xf5, 0x21, 0x00


	//----- nvinfo : EIATTR_SPARSE_MMA_MASK
	.align		4
.L_185:
        /*0068*/ 	.byte	0x03, 0x50
        /*006a*/ 	.short	0x0000


	//----- nvinfo : EIATTR_MAXREG_COUNT
	.align		4
        /*006c*/ 	.byte	0x03, 0x1b
        /*006e*/ 	.short	0x00ff


	//----- nvinfo : EIATTR_MERCURY_ISA_VERSION
	.align		4
        /*0070*/ 	.byte	0x03, 0x5f
        /*0072*/ 	.short	0x0101


	//----- nvinfo : EIATTR_VRC_CTA_INIT_COUNT
	.align		4
        /*0074*/ 	.byte	0x02, 0x4a
	.zero		1
	.zero		1


	//----- nvinfo : EIATTR_EXIT_INSTR_OFFSETS
	.align		4
        /*0078*/ 	.byte	0x04, 0x1c
        /*007a*/ 	.short	(.L_187 - .L_186)


	//   ....[0]....
.L_186:
        /*007c*/ 	.word	0x00000070


	//   ....[1]....
        /*0080*/ 	.word	0x00000110


	//   ....[2]....
        /*0084*/ 	.word	0x000006d0


	//   ....[3]....
        /*0088*/ 	.word	0x00000980


	//   ....[4]....
        /*008c*/ 	.word	0x00000b30


	//   ....[5]....
        /*0090*/ 	.word	0x00000c80


	//----- nvinfo : EIATTR_CBANK_PARAM_SIZE
	.align		4
.L_187:
        /*0094*/ 	.byte	0x03, 0x19
        /*0096*/ 	.short	0x0028


	//----- nvinfo : EIATTR_PARAM_CBANK
	.align		4
        /*0098*/ 	.byte	0x04, 0x0a
        /*009a*/ 	.short	(.L_189 - .L_188)
	.align		4
.L_188:
        /*009c*/ 	.word	index@(.nv.constant0._Z14forwardKernel2PdS_S_S_ii)
        /*00a0*/ 	.short	0x0380
        /*00a2*/ 	.short	0x0028


	//----- nvinfo : EIATTR_SW_WAR
	.align		4
.L_189:
        /*00a4*/ 	.byte	0x04, 0x36
        /*00a6*/ 	.short	(.L_191 - .L_190)
.L_190:
        /*00a8*/ 	.word	0x00000008
.L_191:


//--------------------- .nv.info._Z14forwardKernel1PdS_S_S_ii --------------------------
	.section	.nv.info._Z14forwardKernel1PdS_S_S_ii,"",@"SHT_CUDA_INFO"
	.sectionflags	@""
	.align	4


	//----- nvinfo : EIATTR_CUDA_API_VERSION
	.align		4
        /*0000*/ 	.byte	0x04, 0x37
        /*0002*/ 	.short	(.L_193 - .L_192)
.L_192:
        /*0004*/ 	.word	0x00000082


	//----- nvinfo : EIATTR_KPARAM_INFO
	.align		4
.L_193:
        /*0008*/ 	.byte	0x04, 0x17
        /*000a*/ 	.short	(.L_195 - .L_194)
.L_194:
        /*000c*/ 	.word	0x00000000
        /*0010*/ 	.short	0x0005
        /*0012*/ 	.short	0x0024
        /*0014*/ 	.byte	0x00, 0xf0, 0x11, 0x00


	//----- nvinfo : EIATTR_KPARAM_INFO
	.align		4
.L_195:
        /*0018*/ 	.byte	0x04, 0x17
        /*001a*/ 	.short	(.L_197 - .L_196)
.L_196:
        /*001c*/ 	.word	0x00000000
        /*0020*/ 	.short	0x0004
        /*0022*/ 	.short	0x0020
        /*0024*/ 	.byte	0x00, 0xf0, 0x11, 0x00


	//----- nvinfo : EIATTR_KPARAM_INFO
	.align		4
.L_197:
        /*0028*/ 	.byte	0x04, 0x17
        /*002a*/ 	.short	(.L_199 - .L_198)
.L_198:
        /*002c*/ 	.word	0x00000000
        /*0030*/ 	.short	0x0003
        /*0032*/ 	.short	0x0018
        /*0034*/ 	.byte	0x00, 0xf5, 0x21, 0x00


	//----- nvinfo : EIATTR_KPARAM_INFO
	.align		4
.L_199:
        /*0038*/ 	.byte	0x04, 0x17
        /*003a*/ 	.short	(.L_201 - .L_200)
.L_200:
        /*003c*/ 	.word	0x00000000
        /*0040*/ 	.short	0x0002
        /*0042*/ 	.short	0x0010
        /*0044*/ 	.byte	0x00, 0xf5, 0x21, 0x00


	//----- nvinfo : EIATTR_KPARAM_INFO
	.align		4
.L_201:
        /*0048*/ 	.byte	0x04, 0x17
        /*004a*/ 	.short	(.L_203 - .L_202)
.L_202:
        /*004c*/ 	.word	0x00000000
        /*0050*/ 	.short	0x0001
        /*0052*/ 	.short	0x0008
        /*0054*/ 	.byte	0x00, 0xf5, 0x21, 0x00


	//----- nvinfo : EIATTR_KPARAM_INFO
	.align		4
.L_203:
        /*0058*/ 	.byte	0x04, 0x17
        /*005a*/ 	.short	(.L_205 - .L_204)
.L_204:
        /*005c*/ 	.word	0x00000000
        /*0060*/ 	.short	0x0000
        /*0062*/ 	.short	0x0000
        /*0064*/ 	.byte	0x00, 0xf5, 0x21, 0x00


	//----- nvinfo : EIATTR_SPARSE_MMA_MASK
	.align		4
.L_205:
        /*0068*/ 	.byte	0x03, 0x50
        /*006a*/ 	.short	0x0000


	//----- nvinfo : EIATTR_MAXREG_COUNT
	.align		4
        /*006c*/ 	.byte	0x03, 0x1b
        /*006e*/ 	.short	0x00ff


	//----- nvinfo : EIATTR_MERCURY_ISA_VERSION
	.align		4
        /*0070*/ 	.byte	0x03, 0x5f
        /*0072*/ 	.short	0x0101


	//----- nvinfo : EIATTR_VRC_CTA_INIT_COUNT
	.align		4
        /*0074*/ 	.byte	0x02, 0x4a
	.zero		1
	.zero		1


	//----- nvinfo : EIATTR_EXIT_INSTR_OFFSETS
	.align		4
        /*0078*/ 	.byte	0x04, 0x1c
        /*007a*/ 	.short	(.L_207 - .L_206)


	//   ....[0]....
.L_206:
        /*007c*/ 	.word	0x00000070


	//   ....[1]....
        /*0080*/ 	.word	0x00000110


	//   ....[2]....
        /*0084*/ 	.word	0x000006d0


	//   ....[3]....
        /*0088*/ 	.word	0x00000980


	//   ....[4]....
        /*008c*/ 	.word	0x00000b30


	//   ....[5]....
        /*0090*/ 	.word	0x00000c80


	//----- nvinfo : EIATTR_CBANK_PARAM_SIZE
	.align		4
.L_207:
        /*0094*/ 	.byte	0x03, 0x19
        /*0096*/ 	.short	0x0028


	//----- nvinfo : EIATTR_PARAM_CBANK
	.align		4
        /*0098*/ 	.byte	0x04, 0x0a
        /*009a*/ 	.short	(.L_209 - .L_208)
	.align		4
.L_208:
        /*009c*/ 	.word	index@(.nv.constant0._Z14forwardKernel1PdS_S_S_ii)
        /*00a0*/ 	.short	0x0380
        /*00a2*/ 	.short	0x0028


	//----- nvinfo : EIATTR_SW_WAR
	.align		4
.L_209:
        /*00a4*/ 	.byte	0x04, 0x36
        /*00a6*/ 	.short	(.L_211 - .L_210)
.L_210:
        /*00a8*/ 	.word	0x00000008
.L_211:


//--------------------- .nv.info._Z13softmaxKernelPdi --------------------------
	.section	.nv.info._Z13softmaxKernelPdi,"",@"SHT_CUDA_INFO"
	.sectionflags	@""
	.align	4


	//----- nvinfo : EIATTR_CUDA_API_VERSION
	.align		4
        /*0000*/ 	.byte	0x04, 0x37
        /*0002*/ 	.short	(.L_213 - .L_212)
.L_212:
        /*0004*/ 	.word	0x00000082


	//----- nvinfo : EIATTR_KPARAM_INFO
	.align		4
.L_213:
        /*0008*/ 	.byte	0x04, 0x17
        /*000a*/ 	.short	(.L_215 - .L_214)
.L_214:
        /*000c*/ 	.word	0x00000000
        /*0010*/ 	.short	0x0001
        /*0012*/ 	.short	0x0008
        /*0014*/ 	.byte	0x00, 0xf0, 0x11, 0x00


	//----- nvinfo : EIATTR_KPARAM_INFO
	.align		4
.L_215:
        /*0018*/ 	.byte	0x04, 0x17
        /*001a*/ 	.short	(.L_217 - .L_216)
.L_216:
        /*001c*/ 	.word	0x00000000
        /*0020*/ 	.short	0x0000
        /*0022*/ 	.short	0x0000
        /*0024*/ 	.byte	0x00, 0xf5, 0x21, 0x00


	//----- nvinfo : EIATTR_SPARSE_MMA_MASK
	.align		4
.L_217:
        /*0028*/ 	.byte	0x03, 0x50
        /*002a*/ 	.short	0x0000


	//----- nvinfo : EIATTR_MAXREG_COUNT
	.align		4
        /*002c*/ 	.byte	0x03, 0x1b
        /*002e*/ 	.short	0x00ff


	//----- nvinfo : EIATTR_MERCURY_ISA_VERSION
	.align		4
        /*0030*/ 	.byte	0x03, 0x5f
        /*0032*/ 	.short	0x0101


	//----- nvinfo : EIATTR_VRC_CTA_INIT_COUNT
	.align		4
        /*0034*/ 	.byte	0x02, 0x4a
	.zero		1
	.zero		1


	//----- nvinfo : EIATTR_EXIT_INSTR_OFFSETS
	.align		4
        /*0038*/ 	.byte	0x04, 0x1c
        /*003a*/ 	.short	(.L_219 - .L_218)


	//   ....[0]....
.L_218:
        /*003c*/ 	.word	0x000016b0


	//   ....[1]....
        /*0040*/ 	.word	0x00002cf0


	//   ....[2]....
        /*0044*/ 	.word	0x00003800


	//   ....[3]....
        /*0048*/ 	.word	0x00003dd0


	//   ....[4]....
        /*004c*/ 	.word	0x00003fe0


	//----- nvinfo : EIATTR_CRS_STACK_SIZE
	.align		4
.L_219:
        /*0050*/ 	.byte	0x04, 0x1e
        /*0052*/ 	.short	(.L_221 - .L_220)
.L_220:
        /*0054*/ 	.word	0x00000000


	//----- nvinfo : EIATTR_CBANK_PARAM_SIZE
	.align		4
.L_221:
        /*0058*/ 	.byte	0x03, 0x19
        /*005a*/ 	.short	0x000c


	//----- nvinfo : EIATTR_PARAM_CBANK
	.align		4
        /*005c*/ 	.byte	0x04, 0x0a
        /*005e*/ 	.short	(.L_223 - .L_222)
	.align		4
.L_222:
        /*0060*/ 	.word	index@(.nv.constant0._Z13softmaxKernelPdi)
        /*0064*/ 	.short	0x0380
        /*0066*/ 	.short	0x000c


	//----- nvinfo : EIATTR_SW_WAR
	.align		4
.L_223:
        /*0068*/ 	.byte	0x04, 0x36
        /*006a*/ 	.short	(.L_225 - .L_224)
.L_224:
        /*006c*/ 	.word	0x00000008
.L_225:


//--------------------- .nv.info._Z10reluKernelPdi --------------------------
	.section	.nv.info._Z10reluKernelPdi,"",@"SHT_CUDA_INFO"
	.sectionflags	@""
	.align	4


	//----- nvinfo : EIATTR_CUDA_API_VERSION
	.align		4
        /*0000*/ 	.byte	0x04, 0x37
        /*0002*/ 	.short	(.L_227 - .L_226)
.L_226:
        /*0004*/ 	.word	0x00000082


	//----- nvinfo : EIATTR_KPARAM_INFO
	.align		4
.L_227:
        /*0008*/ 	.byte	0x04, 0x17
        /*000a*/ 	.short	(.L_229 - .L_228)
.L_228:
        /*000c*/ 	.word	0x00000000
        /*0010*/ 	.short	0x0001
        /*0012*/ 	.short	0x0008
        /*0014*/ 	.byte	0x00, 0xf0, 0x11, 0x00


	//----- nvinfo : EIATTR_KPARAM_INFO
	.align		4
.L_229:
        /*0018*/ 	.byte	0x04, 0x17
        /*001a*/ 	.short	(.L_231 - .L_230)
.L_230:
        /*001c*/ 	.word	0x00000000
        /*0020*/ 	.short	0x0000
        /*0022*/ 	.short	0x0000
        /*0024*/ 	.byte	0x00, 0xf5, 0x21, 0x00


	//----- nvinfo : EIATTR_SPARSE_MMA_MASK
	.align		4
.L_231:
        /*0028*/ 	.byte	0x03, 0x50
        /*002a*/ 	.short	0x0000


	//----- nvinfo : EIATTR_MAXREG_COUNT
	.align		4
        /*002c*/ 	.byte	0x03, 0x1b
        /*002e*/ 	.short	0x00ff


	//----- nvinfo : EIATTR_MERCURY_ISA_VERSION
	.align		4
        /*0030*/ 	.byte	0x03, 0x5f
        /*0032*/ 	.short	0x0101


	//----- nvinfo : EIATTR_VRC_CTA_INIT_COUNT
	.align		4
        /*0034*/ 	.byte	0x02, 0x4a
	.zero		1
	.zero		1


	//----- nvinfo : EIATTR_EXIT_INSTR_OFFSETS
	.align		4
        /*0038*/ 	.byte	0x04, 0x1c
        /*003a*/ 	.short	(.L_233 - .L_232)


	//   ....[0]....
.L_232:
        /*003c*/ 	.word	0x00000070


	//   ....[1]....
        /*0040*/ 	.word	0x00000140


	//----- nvinfo : EIATTR_CBANK_PARAM_SIZE
	.align		4
.L_233:
        /*0044*/ 	.byte	0x03, 0x19
        /*0046*/ 	.short	0x000c


	//----- nvinfo : EIATTR_PARAM_CBANK
	.align		4
        /*0048*/ 	.byte	0x04, 0x0a
        /*004a*/ 	.short	(.L_235 - .L_234)
	.align		4
.L_234:
        /*004c*/ 	.word	index@(.nv.constant0._Z10reluKernelPdi)
        /*0050*/ 	.short	0x0380
        /*0052*/ 	.short	0x000c


	//----- nvinfo : EIATTR_SW_WAR
	.align		4
.L_235:
        /*0054*/ 	.byte	0x04, 0x36
        /*0056*/ 	.short	(.L_237 - .L_236)
.L_236:
        /*0058*/ 	.word	0x00000008
.L_237:


//--------------------- .nv.callgraph             --------------------------
	.section	.nv.callgraph,"",@"SHT_CUDA_CALLGRAPH"
	.align	4
	.sectionentsize	8
	.align		4
        /*0000*/ 	.word	0x00000000
	.align		4
        /*0004*/ 	.word	0xffffffff
	.align		4
        /*0008*/ 	.word	0x00000000
	.align		4
        /*000c*/ 	.word	0xfffffffe
	.align		4
        /*0010*/ 	.word	0x00000000
	.align		4
        /*0014*/ 	.word	0xfffffffd
	.align		4
        /*0018*/ 	.word	0x00000000
	.align		4
        /*001c*/ 	.word	0xfffffffc


//--------------------- .text._Z15backwardKernel6PdS_di --------------------------
	.section	.text._Z15backwardKernel6PdS_di,"ax",@progbits
	.align	128
        .global         _Z15backwardKernel6PdS_di
        .type           _Z15backwardKernel6PdS_di,@function
        .size           _Z15backwardKernel6PdS_di,(.L_x_76 - _Z15backwardKernel6PdS_di)
        .other          _Z15backwardKernel6PdS_di,@"STO_CUDA_ENTRY STV_DEFAULT"
_Z15backwardKernel6PdS_di:
.text._Z15backwardKernel6PdS_di:
[----:B------:R-:W-:Y:S01]  /*0000*/  LDC R1, c[0x0][0x37c] ;  /* 0x0000df00ff017b82 */ /* 0x000fe20000000800 */
[----:B------:R-:W0:Y:S07]  /*0010*/  S2R R0, SR_TID.X ;  /* 0x0000000000007919 */ /* 0x000e2e0000002100 */
[----:B------:R-:W0:Y:S01]  /*0020*/  S2UR UR4, SR_CTAID.X ;  /* 0x00000000000479c3 */ /* 0x000e220000002500 */
[----:B------:R-:W1:Y:S07]  /*0030*/  LDCU UR5, c[0x0][0x398] ;  /* 0x00007300ff0577ac */ /* 0x000e6e0008000800 */
[----:B------:R-:W0:Y:S02]  /*0040*/  LDC R7, c[0x0][0x360] ;  /* 0x0000d800ff077b82 */ /* 0x000e240000000800 */
[----:B0-----:R-:W-:-:S05]  /*0050*/  IMAD R7, R7, UR4, R0 ;  /* 0x0000000407077c24 */ /* 0x001fca000f8e0200 */
[----:B-1----:R-:W-:-:S13]  /*0060*/  ISETP.GE.AND P0, PT, R7, UR5, PT ;  /* 0x0000000507007c0c */ /* 0x002fda000bf06270 */
[----:B------:R-:W-:Y:S05]  /*0070*/  @P0 EXIT ;  /* 0x000000000000094d */ /* 0x000fea0003800000 */
[----:B------:R-:W0:Y:S01]  /*0080*/  LDC.64 R2, c[0x0][0x388] ;  /* 0x0000e200ff027b82 */ /* 0x000e220000000a00 */
[----:B------:R-:W1:Y:S01]  /*0090*/  LDCU.64 UR4, c[0x0][0x358] ;  /* 0x00006b00ff0477ac */ /* 0x000e620008000a00 */
[----:B------:R-:W2:Y:S06]  /*00a0*/  LDCU.64 UR6, c[0x0][0x390] ;  /* 0x00007200ff0677ac */ /* 0x000eac0008000a00 */
[----:B------:R-:W3:Y:S01]  /*00b0*/  LDC.64 R4, c[0x0][0x380] ;  /* 0x0000e000ff047b82 */ /* 0x000ee20000000a00 */
[----:B0-----:R-:W-:-:S06]  /*00c0*/  IMAD.WIDE R2, R7, 0x8, R2 ;  /* 0x0000000807027825 */ /* 0x001fcc00078e0202 */
[----:B-1----:R-:W2:Y:S01]  /*00d0*/  LDG.E.64 R2, desc[UR4][R2.64] ;  /* 0x0000000402027981 */ /* 0x002ea2000c1e1b00 */
[----:B---3--:R-:W-:-:S05]  /*00e0*/  IMAD.WIDE R4, R7, 0x8, R4 ;  /* 0x0000000807047825 */ /* 0x008fca00078e0204 */
[----:B------:R-:W2:Y:S02]  /*00f0*/  LDG.E.64 R6, desc[UR4][R4.64] ;  /* 0x0000000404067981 */ /* 0x000ea4000c1e1b00 */
[----:B--2---:R-:W-:-:S07]  /*0100*/  DFMA R6, -R2, UR6, R6 ;  /* 0x0000000602067c2b */ /* 0x004fce0008000106 */
[----:B------:R-:W-:Y:S01]  /*0110*/  STG.E.64 desc[UR4][R4.64], R6 ;  /* 0x0000000604007986 */ /* 0x000fe2000c101b04 */
[----:B------:R-:W-:Y:S05]  /*0120*/  EXIT ;  /* 0x000000000000794d */ /* 0x000fea0003800000 */
.L_x_0:
[----:B------:R-:W-:-:S00]  /*0130*/  BRA `(.L_x_0) ;  /* 0xfffffffc00fc7947 */ /* 0x000fc0000383ffff */
[----:B------:R-:W-:-:S00]  /*0140*/  NOP ;  /* 0x0000000000007918 */ /* 0x000fc00000000000 */
        /* <DEDUP_REMOVED lines=11> */
.L_x_76:


//--------------------- .text._Z15backwardKernel5PdS_di --------------------------
	.section	.text._Z15backwardKernel5PdS_di,"ax",@progbits
	.align	128
        .global         _Z15backwardKernel5PdS_di
        .type           _Z15backwardKernel5PdS_di,@function
        .size           _Z15backwardKernel5PdS_di,(.L_x_77 - _Z15backwardKernel5PdS_di)
        .other          _Z15backwardKernel5PdS_di,@"STO_CUDA_ENTRY STV_DEFAULT"
_Z15backwardKernel5PdS_di:
.text._Z15backwardKernel5PdS_di:
        /* <DEDUP_REMOVED lines=19> */
.L_x_1:
        /* <DEDUP_REMOVED lines=13> */
.L_x_77:


//--------------------- .text._Z15backwardKernel4PdS_S_dii --------------------------
	.section	.text._Z15backwardKernel4PdS_S_dii,"ax",@progbits
	.align	128
        .global         _Z15backwardKernel4PdS_S_dii
        .type           _Z15backwardKernel4PdS_S_dii,@function
        .size           _Z15backwardKernel4PdS_S_dii,(.L_x_78 - _Z15backwardKernel4PdS_S_dii)
        .other          _Z15backwardKernel4PdS_S_dii,@"STO_CUDA_ENTRY STV_DEFAULT"
_Z15backwardKernel4PdS_S_dii:
.text._Z15backwardKernel4PdS_S_dii:
[----:B------:R-:W-:Y:S01]  /*0000*/  LDC R1, c[0x0][0x37c] ;  /* 0x0000df00ff017b82 */ /* 0x000fe20000000800 */
[----:B------:R-:W0:Y:S07]  /*0010*/  S2R R3, SR_TID.Y ;  /* 0x0000000000037919 */ /* 0x000e2e0000002200 */
[----:B------:R-:W1:Y:S01]  /*0020*/  LDC R5, c[0x0][0x360] ;  /* 0x0000d800ff057b82 */ /* 0x000e620000000800 */
[----:B------:R-:W2:Y:S01]  /*0030*/  LDCU.64 UR6, c[0x0][0x3a0] ;  /* 0x00007400ff0677ac */ /* 0x000ea20008000a00 */
[----:B------:R-:W1:Y:S06]  /*0040*/  S2R R2, SR_TID.X ;  /* 0x0000000000027919 */ /* 0x000e6c0000002100 */
[----:B------:R-:W0:Y:S08]  /*0050*/  S2UR UR5, SR_CTAID.Y ;  /* 0x00000000000579c3 */ /* 0x000e300000002600 */
[----:B------:R-:W0:Y:S08]  /*0060*/  LDC R0, c[0x0][0x364] ;  /* 0x0000d900ff007b82 */ /* 0x000e300000000800 */
[----:B------:R-:W1:Y:S01]  /*0070*/  S2UR UR4, SR_CTAID.X ;  /* 0x00000000000479c3 */ /* 0x000e620000002500 */
[----:B0-----:R-:W-:-:S05]  /*0080*/  IMAD R0, R0, UR5, R3 ;  /* 0x0000000500007c24 */ /* 0x001fca000f8e0203 */
[----:B--2---:R-:W-:Y:S01]  /*0090*/  ISETP.GE.AND P0, PT, R0, UR6, PT ;  /* 0x0000000600007c0c */ /* 0x004fe2000bf06270 */
[----:B-1----:R-:W-:-:S05]  /*00a0*/  IMAD R5, R5, UR4, R2 ;  /* 0x0000000405057c24 */ /* 0x002fca000f8e0202 */
[----:B------:R-:W-:-:S13]  /*00b0*/  ISETP.GE.OR P0, PT, R5, UR7, P0 ;  /* 0x0000000705007c0c */ /* 0x000fda0008706670 */
[----:B------:R-:W-:Y:S05]  /*00c0*/  @P0 EXIT ;  /* 0x000000000000094d */ /* 0x000fea0003800000 */
[----:B------:R-:W0:Y:S01]  /*00d0*/  LDC.64 R2, c[0x0][0x388] ;  /* 0x0000e200ff027b82 */ /* 0x000e220000000a00 */
[----:B------:R-:W1:Y:S07]  /*00e0*/  LDCU.64 UR4, c[0x0][0x358] ;  /* 0x00006b00ff0477ac */ /* 0x000e6e0008000a00 */
[----:B------:R-:W2:Y:S08]  /*00f0*/  LDC.64 R6, c[0x0][0x390] ;  /* 0x0000e400ff067b82 */ /* 0x000eb00000000a00 */
[----:B------:R-:W3:Y:S01]  /*0100*/  LDC.64 R8, c[0x0][0x380] ;  /* 0x0000e000ff087b82 */ /* 0x000ee20000000a00 */
[----:B0-----:R-:W-:-:S04]  /*0110*/  IMAD.WIDE R2, R5, 0x8, R2 ;  /* 0x0000000805027825 */ /* 0x001fc800078e0202 */
[----:B------:R-:W-:Y:S02]  /*0120*/  IMAD R5, R5, UR6, R0 ;  /* 0x0000000605057c24 */ /* 0x000fe4000f8e0200 */
[----:B-1----:R-:W4:Y:S01]  /*0130*/  LDG.E.64 R2, desc[UR4][R2.64] ;  /* 0x0000000402027981 */ /* 0x002f22000c1e1b00 */
[----:B--2---:R-:W-:-:S06]  /*0140*/  IMAD.WIDE.U32 R6, R0, 0x8, R6 ;  /* 0x0000000800067825 */ /* 0x004fcc00078e0006 */
[----:B------:R-:W2:Y:S01]  /*0150*/  LDG.E.64 R6, desc[UR4][R6.64] ;  /* 0x0000000406067981 */ /* 0x000ea2000c1e1b00 */
[----:B---3--:R-:W-:Y:S02]  /*0160*/  IMAD.WIDE R8, R5, 0x8, R8 ;  /* 0x0000000805087825 */ /* 0x008fe400078e0208 */
[----:B------:R-:W4:Y:S03]  /*0170*/  LDC.64 R4, c[0x0][0x398] ;  /* 0x0000e600ff047b82 */ /* 0x000f260000000a00 */
[----:B------:R-:W2:Y:S01]  /*0180*/  LDG.E.64 R10, desc[UR4][R8.64] ;  /* 0x00000004080a7981 */ /* 0x000ea2000c1e1b00 */
[----:B----4-:R-:W-:-:S08]  /*0190*/  DMUL R4, R2, R4 ;  /* 0x0000000402047228 */ /* 0x010fd00000000000 */
[----:B--2---:R-:W-:-:S07]  /*01a0*/  DFMA R4, -R4, R6, R10 ;  /* 0x000000060404722b */ /* 0x004fce000000010a */
[----:B------:R-:W-:Y:S01]  /*01b0*/  STG.E.64 desc[UR4][R8.64], R4 ;  /* 0x0000000408007986 */ /* 0x000fe2000c101b04 */
[----:B------:R-:W-:Y:S05]  /*01c0*/  EXIT ;  /* 0x000000000000794d */ /* 0x000fea0003800000 */
.L_x_2:
        /* <DEDUP_REMOVED lines=11> */
.L_x_78:


//--------------------- .text._Z15backwardKernel3PdS_S_S_dii --------------------------
	.section	.text._Z15backwardKernel3PdS_S_S_dii,"ax",@progbits
	.align	128
        .global         _Z15backwardKernel3PdS_S_S_dii
        .type           _Z15backwardKernel3PdS_S_S_dii,@function
        .size           _Z15backwardKernel3PdS_S_S_dii,(.L_x_79 - _Z15backwardKernel3PdS_S_S_dii)
        .other          _Z15backwardKernel3PdS_S_S_dii,@"STO_CUDA_ENTRY STV_DEFAULT"
_Z15backwardKernel3PdS_S_S_dii:
.text._Z15backwardKernel3PdS_S_S_dii:
        /* <DEDUP_REMOVED lines=14> */
[----:B------:R-:W1:Y:S01]  /*00e0*/  LDCU.64 UR4, c[0x0][0x358] ;  /* 0x00006b00ff0477ac */ /* 0x000e620008000a00 */
[----:B------:R-:W2:Y:S06]  /*00f0*/  LDCU.64 UR8, c[0x0][0x3a0] ;  /* 0x00007400ff0877ac */ /* 0x000eac0008000a00 */
[----:B------:R-:W3:Y:S08]  /*0100*/  LDC.64 R6, c[0x0][0x390] ;  /* 0x0000e400ff067b82 */ /* 0x000ef00000000a00 */
[----:B------:R-:W4:Y:S01]  /*0110*/  LDC.64 R8, c[0x0][0x380] ;  /* 0x0000e000ff087b82 */ /* 0x000f220000000a00 */
[----:B0-----:R-:W-:-:S04]  /*0120*/  IMAD.WIDE R2, R5, 0x8, R2 ;  /* 0x0000000805027825 */ /* 0x001fc800078e0202 */
[----:B------:R-:W-:Y:S02]  /*0130*/  IMAD R5, R5, UR6, R0 ;  /* 0x0000000605057c24 */ /* 0x000fe4000f8e0200 */
[----:B-1----:R-:W2:Y:S01]  /*0140*/  LDG.E.64 R2, desc[UR4][R2.64] ;  /* 0x0000000402027981 */ /* 0x002ea2000c1e1b00 */
[----:B---3--:R-:W-:-:S06]  /*0150*/  IMAD.WIDE.U32 R6, R0, 0x8, R6 ;  /* 0x0000000800067825 */ /* 0x008fcc00078e0006 */
[----:B------:R-:W3:Y:S01]  /*0160*/  LDG.E.64 R6, desc[UR4][R6.64] ;  /* 0x0000000406067981 */ /* 0x000ee2000c1e1b00 */
[----:B----4-:R-:W-:-:S05]  /*0170*/  IMAD.WIDE R8, R5, 0x8, R8 ;  /* 0x0000000805087825 */ /* 0x010fca00078e0208 */
[----:B------:R-:W3:Y:S01]  /*0180*/  LDG.E.64 R10, desc[UR4][R8.64] ;  /* 0x00000004080a7981 */ /* 0x000ee2000c1e1b00 */
[----:B--2---:R-:W-:-:S08]  /*0190*/  DMUL R4, R2, UR8 ;  /* 0x0000000802047c28 */ /* 0x004fd00008000000 */
[----:B---3--:R-:W-:-:S07]  /*01a0*/  DFMA R4, -R4, R6, R10 ;  /* 0x000000060404722b */ /* 0x008fce000000010a */
[----:B------:R-:W-:Y:S01]  /*01b0*/  STG.E.64 desc[UR4][R8.64], R4 ;  /* 0x0000000408007986 */ /* 0x000fe2000c101b04 */
[----:B------:R-:W-:Y:S05]  /*01c0*/  EXIT ;  /* 0x000000000000794d */ /* 0x000fea0003800000 */
.L_x_3:
        /* <DEDUP_REMOVED lines=11> */
.L_x_79:


//--------------------- .text._Z15backwardKernel2PdS_S_S_ii --------------------------
	.section	.text._Z15backwardKernel2PdS_S_S_ii,"ax",@progbits
	.align	128
        .global         _Z15backwardKernel2PdS_S_S_ii
        .type           _Z15backwardKernel2PdS_S_S_ii,@function
        .size           _Z15backwardKernel2PdS_S_S_ii,(.L_x_80 - _Z15backwardKernel2PdS_S_S_ii)
        .other          _Z15backwardKernel2PdS_S_S_ii,@"STO_CUDA_ENTRY STV_DEFAULT"
_Z15backwardKernel2PdS_S_S_ii:
.text._Z15backwardKernel2PdS_S_S_ii:
[----:B------:R-:W-:Y:S01]  /*0000*/  LDC R1, c[0x0][0x37c] ;  /* 0x0000df00ff017b82 */ /* 0x000fe20000000800 */
[----:B------:R-:W0:Y:S07]  /*0010*/  S2R R2, SR_TID.X ;  /* 0x0000000000027919 */ /* 0x000e2e0000002100 */
[----:B------:R-:W0:Y:S08]  /*0020*/  S2UR UR4, SR_CTAID.X ;  /* 0x00000000000479c3 */ /* 0x000e300000002500 */
[----:B------:R-:W0:Y:S08]  /*0030*/  LDC R7, c[0x0][0x360] ;  /* 0x0000d800ff077b82 */ /* 0x000e300000000800 */
[----:B------:R-:W1:Y:S01]  /*0040*/  LDC R0, c[0x0][0x3a0] ;  /* 0x0000e800ff007b82 */ /* 0x000e620000000800 */
[----:B0-----:R-:W-:-:S05]  /*0050*/  IMAD R7, R7, UR4, R2 ;  /* 0x0000000407077c24 */ /* 0x001fca000f8e0202 */
[----:B-1----:R-:W-:-:S13]  /*0060*/  ISETP.GE.AND P0, PT, R7, R0, PT ;  /* 0x000000000700720c */ /* 0x002fda0003f06270 */
[----:B------:R-:W-:Y:S05]  /*0070*/  @P0 EXIT ;  /* 0x000000000000094d */ /* 0x000fea0003800000 */
[----:B------:R-:W0:Y:S01]  /*0080*/  LDC R6, c[0x0][0x3a4] ;  /* 0x0000e900ff067b82 */ /* 0x000e220000000800 */
[----:B------:R-:W1:Y:S01]  /*0090*/  LDCU.64 UR6, c[0x0][0x358] ;  /* 0x00006b00ff0677ac */ /* 0x000e620008000a00 */
[----:B------:R-:W-:-:S06]  /*00a0*/  CS2R R4, SRZ ;  /* 0x0000000000047805 */ /* 0x000fcc000001ff00 */
[----:B------:R-:W2:Y:S01]  /*00b0*/  LDC.64 R2, c[0x0][0x398] ;  /* 0x0000e600ff027b82 */ /* 0x000ea20000000a00 */
[----:B0-----:R-:W-:Y:S01]  /*00c0*/  ISETP.GE.AND P0, PT, R6, 0x1, PT ;  /* 0x000000010600780c */ /* 0x001fe20003f06270 */
[----:B--2---:R-:W-:-:S05]  /*00d0*/  IMAD.WIDE R2, R7, 0x8, R2 ;  /* 0x0000000807027825 */ /* 0x004fca00078e0202 */
[----:B-1----:R0:W-:Y:S07]  /*00e0*/  STG.E.64 desc[UR6][R2.64], RZ ;  /* 0x000000ff02007986 */ /* 0x0021ee000c101b06 */
[----:B------:R-:W-:Y:S05]  /*00f0*/  @!P0 BRA `(.L_x_4) ;  /* 0x0000000400e88947 */ /* 0x000fea0003800000 */
[C---:B------:R-:W-:Y:S01]  /*0100*/  ISETP.GE.U32.AND P1, PT, R6.reuse, 0x8, PT ;  /* 0x000000080600780c */ /* 0x040fe20003f26070 */
[----:B------:R-:W-:Y:S01]  /*0110*/  HFMA2 R8, -RZ, RZ, 0, 0 ;  /* 0x00000000ff087431 */ /* 0x000fe200000001ff */
[----:B------:R-:W-:Y:S02]  /*0120*/  LOP3.LUT R12, R6, 0x7, RZ, 0xc0, !PT ;  /* 0x00000007060c7812 */ /* 0x000fe400078ec0ff */
[----:B------:R-:W-:Y:S02]  /*0130*/  CS2R R4, SRZ ;  /* 0x0000000000047805 */ /* 0x000fe4000001ff00 */
[----:B------:R-:W-:-:S07]  /*0140*/  ISETP.NE.AND P0, PT, R12, RZ, PT ;  /* 0x000000ff0c00720c */ /* 0x000fce0003f05270 */
[----:B------:R-:W-:Y:S06]  /*0150*/  @!P1 BRA `(.L_x_5) ;  /* 0x0000000000e89947 */ /* 0x000fec0003800000 */
[----:B------:R-:W1:Y:S01]  /*0160*/  LDCU.64 UR4, c[0x0][0x388] ;  /* 0x00007100ff0477ac */ /* 0x000e620008000a00 */
[----:B------:R-:W-:Y:S02]  /*0170*/  LOP3.LUT R8, R6, 0x7ffffff8, RZ, 0xc0, !PT ;  /* 0x7ffffff806087812 */ /* 0x000fe400078ec0ff */
[----:B------:R-:W-:Y:S02]  /*0180*/  CS2R R4, SRZ ;  /* 0x0000000000047805 */ /* 0x000fe4000001ff00 */
[----:B------:R-:W-:Y:S02]  /*0190*/  MOV R13, R7 ;  /* 0x00000007000d7202 */ /* 0x000fe40000000f00 */
[----:B------:R-:W-:Y:S01]  /*01a0*/  IADD3 R9, PT, PT, -R8, RZ, RZ ;  /* 0x000000ff08097210 */ /* 0x000fe20007ffe1ff */
[----:B-1----:R-:W-:-:S04]  /*01b0*/  UIADD3 UR4, UP0, UPT, UR4, 0x20, URZ ;  /* 0x0000002004047890 */ /* 0x002fc8000ff1e0ff */
[----:B------:R-:W-:Y:S02]  /*01c0*/  UIADD3.X UR5, UPT, UPT, URZ, UR5, URZ, UP0, !UPT ;  /* 0x00000005ff057290 */ /* 0x000fe400087fe4ff */
[----:B------:R-:W-:-:S04]  /*01d0*/  IMAD.U32 R18, RZ, RZ, UR4 ;  /* 0x00000004ff127e24 */ /* 0x000fc8000f8e00ff */
[----:B------:R-:W-:-:S07]  /*01e0*/  MOV R19, UR5 ;  /* 0x0000000500137c02 */ /* 0x000fce0008000f00 */
.L_x_6:
[----:B---3--:R-:W1:Y:S01]  /*01f0*/  LDC.64 R14, c[0x0][0x380] ;  /* 0x0000e000ff0e7b82 */ /* 0x008e620000000a00 */
[----:B------:R-:W-:Y:S01]  /*0200*/  MOV R10, R18 ;  /* 0x00000012000a7202 */ /* 0x000fe20000000f00 */
[----:B------:R-:W-:-:S05]  /*0210*/  IMAD.MOV.U32 R11, RZ, RZ, R19 ;  /* 0x000000ffff0b7224 */ /* 0x000fca00078e0013 */
[----:B------:R-:W2:Y:S01]  /*0220*/  LDG.E.64 R18, desc[UR6][R10.64+-0x20] ;  /* 0xffffe0060a127981 */ /* 0x000ea2000c1e1b00 */
[----:B-1----:R-:W-:-:S05]  /*0230*/  IMAD.WIDE R14, R13, 0x8, R14 ;  /* 0x000000080d0e7825 */ /* 0x002fca00078e020e */
[----:B------:R-:W2:Y:S02]  /*0240*/  LDG.E.64 R16, desc[UR6][R14.64] ;  /* 0x000000060e107981 */ /* 0x000ea4000c1e1b00 */
[----:B--2---:R-:W-:Y:S01]  /*0250*/  DFMA R16, R16, R18, R4 ;  /* 0x000000121010722b */ /* 0x004fe20000000004 */
[----:B------:R-:W-:-:S06]  /*0260*/  IMAD.WIDE R4, R0, 0x8, R14 ;  /* 0x0000000800047825 */ /* 0x000fcc00078e020e */
[----:B------:R1:W-:Y:S04]  /*0270*/  STG.E.64 desc[UR6][R2.64], R16 ;  /* 0x0000001002007986 */ /* 0x0003e8000c101b06 */
[----:B------:R-:W2:Y:S04]  /*0280*/  LDG.E.64 R18, desc[UR6][R4.64] ;  /* 0x0000000604127981 */ /* 0x000ea8000c1e1b00 */
[----:B------:R-:W2:Y:S02]  /*0290*/  LDG.E.64 R20, desc[UR6][R10.64+-0x18] ;  /* 0xffffe8060a147981 */ /* 0x000ea4000c1e1b00 */
[----:B--2---:R-:W-:Y:S01]  /*02a0*/  DFMA R18, R18, R20, R16 ;  /* 0x000000141212722b */ /* 0x004fe20000000010 */
[----:B------:R-:W-:-:S06]  /*02b0*/  IMAD.WIDE R20, R0, 0x8, R4 ;  /* 0x0000000800147825 */ /* 0x000fcc00078e0204 */
[----:B------:R2:W-:Y:S04]  /*02c0*/  STG.E.64 desc[UR6][R2.64], R18 ;  /* 0x0000001202007986 */ /* 0x0005e8000c101b06 */
[----:B------:R-:W3:Y:S04]  /*02d0*/  LDG.E.64 R22, desc[UR6][R20.64] ;  /* 0x0000000614167981 */ /* 0x000ee8000c1e1b00 */
[----:B------:R-:W3:Y:S01]  /*02e0*/  LDG.E.64 R24, desc[UR6][R10.64+-0x10] ;  /* 0xfffff0060a187981 */ /* 0x000ee2000c1e1b00 */
[----:B------:R-:W-:Y:S01]  /*02f0*/  IMAD.WIDE R14, R0, 0x8, R20 ;  /* 0x00000008000e7825 */ /* 0x000fe200078e0214 */
[----:B---3--:R-:W-:-:S07]  /*0300*/  DFMA R22, R22, R24, R18 ;  /* 0x000000181616722b */ /* 0x008fce0000000012 */
[----:B------:R3:W-:Y:S04]  /*0310*/  STG.E.64 desc[UR6][R2.64], R22 ;  /* 0x0000001602007986 */ /* 0x0007e8000c101b06 */
[----:B-1----:R-:W4:Y:S04]  /*0320*/  LDG.E.64 R16, desc[UR6][R14.64] ;  /* 0x000000060e107981 */ /* 0x002f28000c1e1b00 */
[----:B------:R-:W4:Y:S02]  /*0330*/  LDG.E.64 R4, desc[UR6][R10.64+-0x8] ;  /* 0xfffff8060a047981 */ /* 0x000f24000c1e1b00 */
[----:B----4-:R-:W-:Y:S01]  /*0340*/  DFMA R4, R16, R4, R22 ;  /* 0x000000041004722b */ /* 0x010fe20000000016 */
[----:B------:R-:W-:-:S06]  /*0350*/  IMAD.WIDE R16, R0, 0x8, R14 ;  /* 0x0000000800107825 */ /* 0x000fcc00078e020e */
[----:B------:R1:W-:Y:S04]  /*0360*/  STG.E.64 desc[UR6][R2.64], R4 ;  /* 0x0000000402007986 */ /* 0x0003e8000c101b06 */
[----:B--2---:R-:W2:Y:S04]  /*0370*/  LDG.E.64 R18, desc[UR6][R16.64] ;  /* 0x0000000610127981 */ /* 0x004ea8000c1e1b00 */
[----:B------:R-:W2:Y:S02]  /*0380*/  LDG.E.64 R20, desc[UR6][R10.64] ;  /* 0x000000060a147981 */ /* 0x000ea4000c1e1b00 */
[----:B--2---:R-:W-:Y:S01]  /*0390*/  DFMA R18, R18, R20, R4 ;  /* 0x000000141212722b */ /* 0x004fe20000000004 */
[----:B------:R-:W-:-:S06]  /*03a0*/  IMAD.WIDE R20, R0, 0x8, R16 ;  /* 0x0000000800147825 */ /* 0x000fcc00078e0210 */
[----:B------:R2:W-:Y:S04]  /*03b0*/  STG.E.64 desc[UR6][R2.64], R18 ;  /* 0x0000001202007986 */ /* 0x0005e8000c101b06 */
[----:B---3--:R-:W3:Y:S04]  /*03c0*/  LDG.E.64 R22, desc[UR6][R20.64] ;  /* 0x0000000614167981 */ /* 0x008ee8000c1e1b00 */
[----:B------:R-:W3:Y:S02]  /*03d0*/  LDG.E.64 R14, desc[UR6][R10.64+0x8] ;  /* 0x000008060a0e7981 */ /* 0x000ee4000c1e1b00 */
[----:B---3--:R-:W-:Y:S01]  /*03e0*/  DFMA R14, R22, R14, R18 ;  /* 0x0000000e160e722b */ /* 0x008fe20000000012 */
[----:B------:R-:W-:-:S06]  /*03f0*/  IMAD.WIDE R22, R0, 0x8, R20 ;  /* 0x0000000800167825 */ /* 0x000fcc00078e0214 */
[----:B------:R3:W-:Y:S04]  /*0400*/  STG.E.64 desc[UR6][R2.64], R14 ;  /* 0x0000000e02007986 */ /* 0x0007e8000c101b06 */
[----:B-1----:R-:W4:Y:S04]  /*0410*/  LDG.E.64 R4, desc[UR6][R22.64] ;  /* 0x0000000616047981 */ /* 0x002f28000c1e1b00 */
[----:B------:R-:W4:Y:S01]  /*0420*/  LDG.E.64 R16, desc[UR6][R10.64+0x10] ;  /* 0x000010060a107981 */ /* 0x000f22000c1e1b00 */
[----:B------:R-:W-:Y:S01]  /*0430*/  IMAD.WIDE R24, R0, 0x8, R22 ;  /* 0x0000000800187825 */ /* 0x000fe200078e0216 */
[----:B----4-:R-:W-:-:S07]  /*0440*/  DFMA R16, R4, R16, R14 ;  /* 0x000000100410722b */ /* 0x010fce000000000e */
[----:B------:R3:W-:Y:S04]  /*0450*/  STG.E.64 desc[UR6][R2.64], R16 ;  /* 0x0000001002007986 */ /* 0x0007e8000c101b06 */
[----:B------:R-:W4:Y:S04]  /*0460*/  LDG.E.64 R24, desc[UR6][R24.64] ;  /* 0x0000000618187981 */ /* 0x000f28000c1e1b00 */
[----:B------:R-:W4:Y:S01]  /*0470*/  LDG.E.64 R4, desc[UR6][R10.64+0x18] ;  /* 0x000018060a047981 */ /* 0x000f22000c1e1b00 */
[----:B------:R-:W-:-:S04]  /*0480*/  IADD3 R9, PT, PT, R9, 0x8, RZ ;  /* 0x0000000809097810 */ /* 0x000fc80007ffe0ff */
[----:B------:R-:W-:Y:S02]  /*0490*/  ISETP.NE.AND P1, PT, R9, RZ, PT ;  /* 0x000000ff0900720c */ /* 0x000fe40003f25270 */
[----:B--2---:R-:W-:Y:S01]  /*04a0*/  IADD3 R18, P2, PT, R10, 0x40, RZ ;  /* 0x000000400a127810 */ /* 0x004fe20007f5e0ff */
[----:B------:R-:W-:-:S03]  /*04b0*/  IMAD R13, R0, 0x8, R13 ;  /* 0x00000008000d7824 */ /* 0x000fc600078e020d */
[----:B------:R-:W-:Y:S01]  /*04c0*/  IADD3.X R19, PT, PT, RZ, R11, RZ, P2, !PT ;  /* 0x0000000bff137210 */ /* 0x000fe200017fe4ff */
[----:B----4-:R-:W-:-:S07]  /*04d0*/  DFMA R4, R24, R4, R16 ;  /* 0x000000041804722b */ /* 0x010fce0000000010 */
[----:B------:R3:W-:Y:S01]  /*04e0*/  STG.E.64 desc[UR6][R2.64], R4 ;  /* 0x0000000402007986 */ /* 0x0007e2000c101b06 */
[----:B------:R-:W-:Y:S05]  /*04f0*/  @P1 BRA `(.L_x_6) ;  /* 0xfffffffc003c1947 */ /* 0x000fea000383ffff */
.L_x_5:
[----:B------:R-:W-:Y:S05]  /*0500*/  @!P0 BRA `(.L_x_4) ;  /* 0x0000000000e48947 */ /* 0x000fea0003800000 */
[----:B------:R-:W-:Y:S02]  /*0510*/  ISETP.GE.U32.AND P0, PT, R12, 0x4, PT ;  /* 0x000000040c00780c */ /* 0x000fe40003f06070 */
[----:B------:R-:W-:-:S04]  /*0520*/  LOP3.LUT R9, R6, 0x3, RZ, 0xc0, !PT ;  /* 0x0000000306097812 */ /* 0x000fc800078ec0ff */
[----:B------:R-:W-:-:S07]  /*0530*/  ISETP.NE.AND P1, PT, R9, RZ, PT ;  /* 0x000000ff0900720c */ /* 0x000fce0003f25270 */
[----:B------:R-:W-:Y:S06]  /*0540*/  @!P0 BRA `(.L_x_7) ;  /* 0x0000000000648947 */ /* 0x000fec0003800000 */
[----:B------:R-:W1:Y:S01]  /*0550*/  LDC.64 R12, c[0x0][0x380] ;  /* 0x0000e000ff0c7b82 */ /* 0x000e620000000a00 */
[----:B---3--:R-:W-:-:S07]  /*0560*/  IMAD R15, R8, R0, R7 ;  /* 0x00000000080f7224 */ /* 0x008fce00078e0207 */
[----:B------:R-:W2:Y:S01]  /*0570*/  LDC.64 R10, c[0x0][0x388] ;  /* 0x0000e200ff0a7b82 */ /* 0x000ea20000000a00 */
[----:B-1----:R-:W-:-:S05]  /*0580*/  IMAD.WIDE R12, R15, 0x8, R12 ;  /* 0x000000080f0c7825 */ /* 0x002fca00078e020c */
[----:B------:R-:W3:Y:S01]  /*0590*/  LDG.E.64 R14, desc[UR6][R12.64] ;  /* 0x000000060c0e7981 */ /* 0x000ee2000c1e1b00 */
[----:B--2---:R-:W-:-:S05]  /*05a0*/  IMAD.WIDE.U32 R10, R8, 0x8, R10 ;  /* 0x00000008080a7825 */ /* 0x004fca00078e000a */
[----:B------:R-:W3:Y:S02]  /*05b0*/  LDG.E.64 R16, desc[UR6][R10.64] ;  /* 0x000000060a107981 */ /* 0x000ee4000c1e1b00 */
[----:B---3--:R-:W-:Y:S01]  /*05c0*/  DFMA R14, R14, R16, R4 ;  /* 0x000000100e0e722b */ /* 0x008fe20000000004 */
[----:B------:R-:W-:-:S06]  /*05d0*/  IMAD.WIDE R4, R0, 0x8, R12 ;  /* 0x0000000800047825 */ /* 0x000fcc00078e020c */
[----:B------:R1:W-:Y:S04]  /*05e0*/  STG.E.64 desc[UR6][R2.64], R14 ;  /* 0x0000000e02007986 */ /* 0x0003e8000c101b06 */
[----:B------:R-:W2:Y:S04]  /*05f0*/  LDG.E.64 R16, desc[UR6][R4.64] ;  /* 0x0000000604107981 */ /* 0x000ea8000c1e1b00 */
        /* <DEDUP_REMOVED lines=10> */
[----:B------:R-:W2:Y:S01]  /*06a0*/  LDG.E.64 R4, desc[UR6][R10.64+0x18] ;  /* 0x000018060a047981 */ /* 0x000ea2000c1e1b00 */
[----:B------:R-:W-:Y:S01]  /*06b0*/  IADD3 R8, PT, PT, R8, 0x4, RZ ;  /* 0x0000000408087810 */ /* 0x000fe20007ffe0ff */
[----:B--2---:R-:W-:-:S07]  /*06c0*/  DFMA R4, R20, R4, R12 ;  /* 0x000000041404722b */ /* 0x004fce000000000c */
[----:B------:R1:W-:Y:S04]  /*06d0*/  STG.E.64 desc[UR6][R2.64], R4 ;  /* 0x0000000402007986 */ /* 0x0003e8000c101b06 */
.L_x_7:
[----:B------:R-:W-:Y:S05]  /*06e0*/  @!P1 BRA `(.L_x_4) ;  /* 0x00000000006c9947 */ /* 0x000fea0003800000 */
[----:B-1----:R-:W1:Y:S01]  /*06f0*/  LDC.64 R12, c[0x0][0x388] ;  /* 0x0000e200ff0c7b82 */ /* 0x002e620000000a00 */
[----:B------:R-:W-:-:S07]  /*0700*/  ISETP.NE.AND P0, PT, R9, 0x1, PT ;  /* 0x000000010900780c */ /* 0x000fce0003f05270 */
[----:B------:R-:W2:Y:S06]  /*0710*/  LDC.64 R10, c[0x0][0x380] ;  /* 0x0000e000ff0a7b82 */ /* 0x000eac0000000a00 */
[C---:B------:R-:W-:Y:S02]  /*0720*/  @P0 IMAD R19, R8.reuse, R0, R7 ;  /* 0x0000000008130224 */ /* 0x040fe400078e0207 */
[----:B------:R-:W4:Y:S01]  /*0730*/  LDC.64 R22, c[0x0][0x380] ;  /* 0x0000e000ff167b82 */ /* 0x000f220000000a00 */
[----:B-1----:R-:W-:-:S07]  /*0740*/  @P0 IMAD.WIDE.U32 R12, R8, 0x8, R12 ;  /* 0x00000008080c0825 */ /* 0x002fce00078e000c */
[----:B------:R-:W1:Y:S01]  /*0750*/  LDC.64 R24, c[0x0][0x388] ;  /* 0x0000e200ff187b82 */ /* 0x000e620000000a00 */
[----:B---3--:R-:W3:Y:S01]  /*0760*/  @P0 LDG.E.64 R14, desc[UR6][R12.64] ;  /* 0x000000060c0e0981 */ /* 0x008ee2000c1e1b00 */
[----:B--2---:R-:W-:-:S05]  /*0770*/  @P0 IMAD.WIDE R18, R19, 0x8, R10 ;  /* 0x0000000813120825 */ /* 0x004fca00078e020a */
[----:B------:R-:W3:Y:S01]  /*0780*/  @P0 LDG.E.64 R10, desc[UR6][R18.64] ;  /* 0x00000006120a0981 */ /* 0x000ee2000c1e1b00 */
[----:B------:R-:W-:Y:S01]  /*0790*/  @P0 IMAD.WIDE R20, R0, 0x8, R18 ;  /* 0x0000000800140825 */ /* 0x000fe200078e0212 */
[----:B------:R-:W-:-:S04]  /*07a0*/  LOP3.LUT R6, R6, 0x1, RZ, 0xc0, !PT ;  /* 0x0000000106067812 */ /* 0x000fc800078ec0ff */
[----:B------:R-:W-:Y:S01]  /*07b0*/  ISETP.NE.U32.AND P1, PT, R6, 0x1, PT ;  /* 0x000000010600780c */ /* 0x000fe20003f25070 */
[----:B---3--:R-:W-:-:S07]  /*07c0*/  @P0 DFMA R10, R10, R14, R4 ;  /* 0x0000000e0a0a022b */ /* 0x008fce0000000004 */
[----:B------:R-:W-:Y:S04]  /*07d0*/  @P0 STG.E.64 desc[UR6][R2.64], R10 ;  /* 0x0000000a02000986 */ /* 0x000fe8000c101b06 */
[----:B------:R-:W2:Y:S04]  /*07e0*/  @P0 LDG.E.64 R14, desc[UR6][R20.64] ;  /* 0x00000006140e0981 */ /* 0x000ea8000c1e1b00 */
[----:B------:R-:W2:Y:S01]  /*07f0*/  @P0 LDG.E.64 R16, desc[UR6][R12.64+0x8] ;  /* 0x000008060c100981 */ /* 0x000ea2000c1e1b00 */
[----:B------:R-:W-:-:S05]  /*0800*/  @P0 IADD3 R8, PT, PT, R8, 0x2, RZ ;  /* 0x0000000208080810 */ /* 0x000fca0007ffe0ff */
[----:B------:R-:W-:Y:S01]  /*0810*/  @!P1 IMAD R9, R8, R0, R7 ;  /* 0x0000000008099224 */ /* 0x000fe200078e0207 */
[----:B--2---:R-:W-:-:S03]  /*0820*/  @P0 DFMA R4, R14, R16, R10 ;  /* 0x000000100e04022b */ /* 0x004fc6000000000a */
[----:B----4-:R-:W-:-:S04]  /*0830*/  @!P1 IMAD.WIDE R14, R9, 0x8, R22 ;  /* 0x00000008090e9825 */ /* 0x010fc800078e0216 */
[----:B-1----:R-:W-:Y:S01]  /*0840*/  @!P1 IMAD.WIDE.U32 R8, R8, 0x8, R24 ;  /* 0x0000000808089825 */ /* 0x002fe200078e0018 */
[----:B------:R1:W-:Y:S04]  /*0850*/  @P0 STG.E.64 desc[UR6][R2.64], R4 ;  /* 0x0000000402000986 */ /* 0x0003e8000c101b06 */
[----:B------:R-:W1:Y:S04]  /*0860*/  @!P1 LDG.E.64 R14, desc[UR6][R14.64] ;  /* 0x000000060e0e9981 */ /* 0x000e68000c1e1b00 */
[----:B------:R-:W1:Y:S02]  /*0870*/  @!P1 LDG.E.64 R8, desc[UR6][R8.64] ;  /* 0x0000000608089981 */ /* 0x000e64000c1e1b00 */
[----:B-1----:R-:W-:-:S07]  /*0880*/  @!P1 DFMA R4, R14, R8, R4 ;  /* 0x000000080e04922b */ /* 0x002fce0000000004 */
[----:B------:R2:W-:Y:S04]  /*0890*/  @!P1 STG.E.64 desc[UR6][R2.64], R4 ;  /* 0x0000000402009986 */ /* 0x0005e8000c101b06 */
.L_x_4:
[----:B------:R-:W4:Y:S02]  /*08a0*/  LDC.64 R8, c[0x0][0x390] ;  /* 0x0000e400ff087b82 */ /* 0x000f240000000a00 */
[----:B----4-:R-:W-:-:S06]  /*08b0*/  IMAD.WIDE R6, R7, 0x8, R8 ;  /* 0x0000000807067825 */ /* 0x010fcc00078e0208 */
[----:B------:R-:W4:Y:S01]  /*08c0*/  LDG.E.64 R6, desc[UR6][R6.64] ;  /* 0x0000000606067981 */ /* 0x000f22000c1e1b00 */
[----:B------:R-:W-:Y:S01]  /*08d0*/  MOV R8, RZ ;  /* 0x000000ff00087202 */ /* 0x000fe20000000f00 */
[----:B----4-:R-:W-:-:S06]  /*08e0*/  DSETP.GT.AND P0, PT, R6, RZ, PT ;  /* 0x000000ff0600722a */ /* 0x010fcc0003f04000 */
[----:B------:R-:W-:-:S06]  /*08f0*/  FSEL R9, RZ, 1.875, !P0 ;  /* 0x3ff00000ff097808 */ /* 0x000fcc0004000000 */
[----:B-123--:R-:W-:-:S07]  /*0900*/  DMUL R4, R4, R8 ;  /* 0x0000000804047228 */ /* 0x00efce0000000000 */
[----:B------:R-:W-:Y:S01]  /*0910*/  STG.E.64 desc[UR6][R2.64], R4 ;  /* 0x0000000402007986 */ /* 0x000fe2000c101b06 */
[----:B------:R-:W-:Y:S05]  /*0920*/  EXIT ;  /* 0x000000000000794d */ /* 0x000fea0003800000 */
.L_x_8:
        /* <DEDUP_REMOVED lines=13> */
.L_x_80:


//--------------------- .text._Z15backwardKernel1PdS_S_i --------------------------
	.section	.text._Z15backwardKernel1PdS_S_i,"ax",@progbits
	.align	128
        .global         _Z15backwardKernel1PdS_S_i
        .type           _Z15backwardKernel1PdS_S_i,@function
        .size           _Z15backwardKernel1PdS_S_i,(.L_x_81 - _Z15backwardKernel1PdS_S_i)
        .other          _Z15backwardKernel1PdS_S_i,@"STO_CUDA_ENTRY STV_DEFAULT"
_Z15backwardKernel1PdS_S_i:
.text._Z15backwardKernel1PdS_S_i:
        /* <DEDUP_REMOVED lines=9> */
[----:B------:R-:W1:Y:S07]  /*0090*/  LDCU.64 UR4, c[0x0][0x358] ;  /* 0x00006b00ff0477ac */ /* 0x000e6e0008000a00 */
[----:B------:R-:W2:Y:S08]  /*00a0*/  LDC.64 R4, c[0x0][0x388] ;  /* 0x0000e200ff047b82 */ /* 0x000eb00000000a00 */
[----:B------:R-:W3:Y:S01]  /*00b0*/  LDC.64 R8, c[0x0][0x390] ;  /* 0x0000e400ff087b82 */ /* 0x000ee20000000a00 */
[----:B0-----:R-:W-:-:S06]  /*00c0*/  IMAD.WIDE R2, R11, 0x8, R2 ;  /* 0x000000080b027825 */ /* 0x001fcc00078e0202 */
[----:B-1----:R-:W4:Y:S01]  /*00d0*/  LDG.E.64 R2, desc[UR4][R2.64] ;  /* 0x0000000402027981 */ /* 0x002f22000c1e1b00 */
[----:B--2---:R-:W-:-:S06]  /*00e0*/  IMAD.WIDE R4, R11, 0x8, R4 ;  /* 0x000000080b047825 */ /* 0x004fcc00078e0204 */
[----:B------:R-:W4:Y:S01]  /*00f0*/  LDG.E.64 R4, desc[UR4][R4.64] ;  /* 0x0000000404047981 */ /* 0x000f22000c1e1b00 */
[----:B---3--:R-:W-:Y:S01]  /*0100*/  IMAD.WIDE R8, R11, 0x8, R8 ;  /* 0x000000080b087825 */ /* 0x008fe200078e0208 */
[----:B----4-:R-:W-:-:S07]  /*0110*/  DADD R6, R2, -R4 ;  /* 0x0000000002067229 */ /* 0x010fce0000000804 */
[----:B------:R-:W-:Y:S01]  /*0120*/  STG.E.64 desc[UR4][R8.64], R6 ;  /* 0x0000000608007986 */ /* 0x000fe2000c101b04 */
[----:B------:R-:W-:Y:S05]  /*0130*/  EXIT ;  /* 0x000000000000794d */ /* 0x000fea0003800000 */
.L_x_9:
        /* <DEDUP_REMOVED lines=12> */
.L_x_81:


//--------------------- .text._Z14forwardKernel2PdS_S_S_ii --------------------------
	.section	.text._Z14forwardKernel2PdS_S_S_ii,"ax",@progbits
	.align	128
        .global         _Z14forwardKernel2PdS_S_S_ii
        .type           _Z14forwardKernel2PdS_S_S_ii,@function
        .size           _Z14forwardKernel2PdS_S_S_ii,(.L_x_82 - _Z14forwardKernel2PdS_S_S_ii)
        .other          _Z14forwardKernel2PdS_S_S_ii,@"STO_CUDA_ENTRY STV_DEFAULT"
_Z14forwardKernel2PdS_S_S_ii:
.text._Z14forwardKernel2PdS_S_S_ii:
        /* <DEDUP_REMOVED lines=10> */
[----:B------:R-:W2:Y:S08]  /*00a0*/  LDC R6, c[0x0][0x3a0] ;  /* 0x0000e800ff067b82 */ /* 0x000eb00000000800 */
[----:B------:R-:W3:Y:S01]  /*00b0*/  LDC.64 R4, c[0x0][0x398] ;  /* 0x0000e600ff047b82 */ /* 0x000ee20000000a00 */
[----:B0-----:R-:W-:-:S06]  /*00c0*/  IMAD.WIDE R2, R7, 0x8, R2 ;  /* 0x0000000807027825 */ /* 0x001fcc00078e0202 */
[----:B-1----:R-:W4:Y:S01]  /*00d0*/  LDG.E.64 R2, desc[UR8][R2.64] ;  /* 0x0000000802027981 */ /* 0x002f22000c1e1b00 */
[----:B--2---:R-:W-:Y:S01]  /*00e0*/  ISETP.GE.AND P0, PT, R6, 0x1, PT ;  /* 0x000000010600780c */ /* 0x004fe20003f06270 */
[----:B---3--:R-:W-:-:S05]  /*00f0*/  IMAD.WIDE R4, R7, 0x8, R4 ;  /* 0x0000000807047825 */ /* 0x008fca00078e0204 */
[----:B----4-:R0:W-:Y:S07]  /*0100*/  STG.E.64 desc[UR8][R4.64], R2 ;  /* 0x0000000204007986 */ /* 0x0101ee000c101b08 */
[----:B------:R-:W-:Y:S05]  /*0110*/  @!P0 EXIT ;  /* 0x000000000000894d */ /* 0x000fea0003800000 */
[C---:B------:R-:W-:Y:S01]  /*0120*/  ISETP.GE.U32.AND P1, PT, R6.reuse, 0x10, PT ;  /* 0x000000100600780c */ /* 0x040fe20003f26070 */
[----:B------:R-:W-:Y:S01]  /*0130*/  IMAD R0, R7, R6, RZ ;  /* 0x0000000607007224 */ /* 0x000fe200078e02ff */
[----:B------:R-:W-:Y:S01]  /*0140*/  LOP3.LUT R18, R6, 0xf, RZ, 0xc0, !PT ;  /* 0x0000000f06127812 */ /* 0x000fe200078ec0ff */
[----:B------:R-:W-:-:S03]  /*0150*/  IMAD.MOV.U32 R7, RZ, RZ, RZ ;  /* 0x000000ffff077224 */ /* 0x000fc600078e00ff */
[----:B------:R-:W-:-:S07]  /*0160*/  ISETP.NE.AND P0, PT, R18, RZ, PT ;  /* 0x000000ff1200720c */ /* 0x000fce0003f05270 */
[----:B------:R-:W-:Y:S06]  /*0170*/  @!P1 BRA `(.L_x_10) ;  /* 0x0000000400549947 */ /* 0x000fec0003800000 */
[----:B------:R-:W1:Y:S01]  /*0180*/  LDCU.128 UR4, c[0x0][0x380] ;  /* 0x00007000ff0477ac */ /* 0x000e620008000c00 */
[----:B------:R-:W-:Y:S01]  /*0190*/  LOP3.LUT R7, R6, 0x7ffffff0, RZ, 0xc0, !PT ;  /* 0x7ffffff006077812 */ /* 0x000fe200078ec0ff */
[----:B------:R-:W-:-:S03]  /*01a0*/  IMAD.MOV.U32 R13, RZ, RZ, R0 ;  /* 0x000000ffff0d7224 */ /* 0x000fc600078e0000 */
[----:B------:R-:W-:Y:S01]  /*01b0*/  IADD3 R12, PT, PT, -R7, RZ, RZ ;  /* 0x000000ff070c7210 */ /* 0x000fe20007ffe1ff */
[----:B-1----:R-:W-:Y:S02]  /*01c0*/  UIADD3 UR4, UP1, UPT, UR4, 0x40, URZ ;  /* 0x0000004004047890 */ /* 0x002fe4000ff3e0ff */
[----:B------:R-:W-:Y:S02]  /*01d0*/  UIADD3 UR6, UP0, UPT, UR6, 0x40, URZ ;  /* 0x0000004006067890 */ /* 0x000fe4000ff1e0ff */
[----:B------:R-:W-:Y:S02]  /*01e0*/  UIADD3.X UR5, UPT, UPT, URZ, UR5, URZ, UP1, !UPT ;  /* 0x00000005ff057290 */ /* 0x000fe40008ffe4ff */
[----:B------:R-:W-:Y:S01]  /*01f0*/  IMAD.U32 R14, RZ, RZ, UR4 ;  /* 0x00000004ff0e7e24 */ /* 0x000fe2000f8e00ff */
[----:B------:R-:W-:-:S03]  /*0200*/  UIADD3.X UR7, UPT, UPT, URZ, UR7, URZ, UP0, !UPT ;  /* 0x00000007ff077290 */ /* 0x000fc600087fe4ff */
[----:B------:R-:W-:-:S09]  /*0210*/  IMAD.U32 R15, RZ, RZ, UR5 ;  /* 0x00000005ff0f7e24 */ /* 0x000fd2000f8e00ff */
.L_x_11:
[----:B------:R-:W-:Y:S01]  /*0220*/  MOV R10, UR6 ;  /* 0x00000006000a7c02 */ /* 0x000fe20008000f00 */
[----:B------:R-:W-:Y:S01]  /*0230*/  IMAD.U32 R11, RZ, RZ, UR7 ;  /* 0x00000007ff0b7e24 */ /* 0x000fe2000f8e00ff */
[----:B------:R-:W-:Y:S01]  /*0240*/  MOV R9, R15 ;  /* 0x0000000f00097202 */ /* 0x000fe20000000f00 */
[----:B------:R-:W-:Y:S02]  /*0250*/  IMAD.MOV.U32 R8, RZ, RZ, R14 ;  /* 0x000000ffff087224 */ /* 0x000fe400078e000e */
[----:B------:R-:W-:-:S03]  /*0260*/  IMAD.WIDE R10, R13, 0x8, R10 ;  /* 0x000000080d0a7825 */ /* 0x000fc600078e020a */
[----:B----4-:R-:W2:Y:S04]  /*0270*/  LDG.E.64 R16, desc[UR8][R8.64+-0x40] ;  /* 0xffffc00808107981 */ /* 0x010ea8000c1e1b00 */
[----:B------:R-:W2:Y:S02]  /*0280*/  LDG.E.64 R14, desc[UR8][R10.64+-0x40] ;  /* 0xffffc0080a0e7981 */ /* 0x000ea4000c1e1b00 */
[----:B--2---:R-:W-:-:S07]  /*0290*/  DFMA R14, R14, R16, R2 ;  /* 0x000000100e0e722b */ /* 0x004fce0000000002 */
[----:B------:R1:W-:Y:S04]  /*02a0*/  STG.E.64 desc[UR8][R4.64], R14 ;  /* 0x0000000e04007986 */ /* 0x0003e8000c101b08 */
[----:B0-----:R-:W2:Y:S04]  /*02b0*/  LDG.E.64 R2, desc[UR8][R10.64+-0x38] ;  /* 0xffffc8080a027981 */ /* 0x001ea8000c1e1b00 */
[----:B------:R-:W2:Y:S02]  /*02c0*/  LDG.E.64 R16, desc[UR8][R8.64+-0x38] ;  /* 0xffffc80808107981 */ /* 0x000ea4000c1e1b00 */
[----:B--2---:R-:W-:-:S07]  /*02d0*/  DFMA R2, R2, R16, R14 ;  /* 0x000000100202722b */ /* 0x004fce000000000e */
[----:B------:R0:W-:Y:S04]  /*02e0*/  STG.E.64 desc[UR8][R4.64], R2 ;  /* 0x0000000204007986 */ /* 0x0001e8000c101b08 */
[----:B------:R-:W2:Y:S04]  /*02f0*/  LDG.E.64 R16, desc[UR8][R10.64+-0x30] ;  /* 0xffffd0080a107981 */ /* 0x000ea8000c1e1b00 */
[----:B------:R-:W2:Y:S02]  /*0300*/  LDG.E.64 R20, desc[UR8][R8.64+-0x30] ;  /* 0xffffd00808147981 */ /* 0x000ea4000c1e1b00 */
[----:B--2---:R-:W-:-:S07]  /*0310*/  DFMA R16, R16, R20, R2 ;  /* 0x000000141010722b */ /* 0x004fce0000000002 */
[----:B------:R2:W-:Y:S04]  /*0320*/  STG.E.64 desc[UR8][R4.64], R16 ;  /* 0x0000001004007986 */ /* 0x0005e8000c101b08 */
[----:B------:R-:W3:Y:S04]  /*0330*/  LDG.E.64 R20, desc[UR8][R10.64+-0x28] ;  /* 0xffffd8080a147981 */ /* 0x000ee8000c1e1b00 */
[----:B------:R-:W3:Y:S02]  /*0340*/  LDG.E.64 R22, desc[UR8][R8.64+-0x28] ;  /* 0xffffd80808167981 */ /* 0x000ee4000c1e1b00 */
[----:B---3--:R-:W-:-:S07]  /*0350*/  DFMA R20, R20, R22, R16 ;  /* 0x000000161414722b */ /* 0x008fce0000000010 */
[----:B------:R3:W-:Y:S04]  /*0360*/  STG.E.64 desc[UR8][R4.64], R20 ;  /* 0x0000001404007986 */ /* 0x0007e8000c101b08 */
[----:B-1----:R-:W4:Y:S04]  /*0370*/  LDG.E.64 R14, desc[UR8][R10.64+-0x20] ;  /* 0xffffe0080a0e7981 */ /* 0x002f28000c1e1b00 */
[----:B------:R-:W4:Y:S02]  /*0380*/  LDG.E.64 R22, desc[UR8][R8.64+-0x20] ;  /* 0xffffe00808167981 */ /* 0x000f24000c1e1b00 */
[----:B----4-:R-:W-:-:S07]  /*0390*/  DFMA R14, R14, R22, R20 ;  /* 0x000000160e0e722b */ /* 0x010fce0000000014 */
[----:B------:R1:W-:Y:S04]  /*03a0*/  STG.E.64 desc[UR8][R4.64], R14 ;  /* 0x0000000e04007986 */ /* 0x0003e8000c101b08 */
[----:B0-----:R-:W4:Y:S04]  /*03b0*/  LDG.E.64 R2, desc[UR8][R10.64+-0x18] ;  /* 0xffffe8080a027981 */ /* 0x001f28000c1e1b00 */
[----:B------:R-:W4:Y:S02]  /*03c0*/  LDG.E.64 R22, desc[UR8][R8.64+-0x18] ;  /* 0xffffe80808167981 */ /* 0x000f24000c1e1b00 */
[----:B----4-:R-:W-:-:S07]  /*03d0*/  DFMA R2, R2, R22, R14 ;  /* 0x000000160202722b */ /* 0x010fce000000000e */
[----:B------:R0:W-:Y:S04]  /*03e0*/  STG.E.64 desc[UR8][R4.64], R2 ;  /* 0x0000000204007986 */ /* 0x0001e8000c101b08 */
[----:B--2---:R-:W2:Y:S04]  /*03f0*/  LDG.E.64 R16, desc[UR8][R10.64+-0x10] ;  /* 0xfffff0080a107981 */ /* 0x004ea8000c1e1b00 */
[----:B------:R-:W2:Y:S02]  /*0400*/  LDG.E.64 R22, desc[UR8][R8.64+-0x10] ;  /* 0xfffff00808167981 */ /* 0x000ea4000c1e1b00 */
[----:B--2---:R-:W-:-:S07]  /*0410*/  DFMA R16, R16, R22, R2 ;  /* 0x000000161010722b */ /* 0x004fce0000000002 */
[----:B------:R2:W-:Y:S04]  /*0420*/  STG.E.64 desc[UR8][R4.64], R16 ;  /* 0x0000001004007986 */ /* 0x0005e8000c101b08 */
[----:B---3--:R-:W3:Y:S04]  /*0430*/  LDG.E.64 R20, desc[UR8][R10.64+-0x8] ;  /* 0xfffff8080a147981 */ /* 0x008ee8000c1e1b00 */
        /* <DEDUP_REMOVED lines=27> */
[----:B------:R-:W5:Y:S04]  /*05f0*/  LDG.E.64 R2, desc[UR8][R10.64+0x30] ;  /* 0x000030080a027981 */ /* 0x000f68000c1e1b00 */
[----:B--2---:R-:W5:Y:S01]  /*0600*/  LDG.E.64 R16, desc[UR8][R8.64+0x30] ;  /* 0x0000300808107981 */ /* 0x004f62000c1e1b00 */
[----:B------:R-:W-:Y:S01]  /*0610*/  VIADD R12, R12, 0x10 ;  /* 0x000000100c0c7836 */ /* 0x000fe20000000000 */
[----:B-----5:R-:W-:-:S07]  /*0620*/  DFMA R16, R2, R16, R22 ;  /* 0x000000100210722b */ /* 0x020fce0000000016 */
[----:B------:R4:W-:Y:S04]  /*0630*/  STG.E.64 desc[UR8][R4.64], R16 ;  /* 0x0000001004007986 */ /* 0x0009e8000c101b08 */
[----:B------:R-:W2:Y:S04]  /*0640*/  LDG.E.64 R2, desc[UR8][R10.64+0x38] ;  /* 0x000038080a027981 */ /* 0x000ea8000c1e1b00 */
[----:B---3--:R-:W2:Y:S01]  /*0650*/  LDG.E.64 R20, desc[UR8][R8.64+0x38] ;  /* 0x0000380808147981 */ /* 0x008ea2000c1e1b00 */
[----:B------:R-:W-:Y:S01]  /*0660*/  ISETP.NE.AND P1, PT, R12, RZ, PT ;  /* 0x000000ff0c00720c */ /* 0x000fe20003f25270 */
[----:B------:R-:W-:Y:S01]  /*0670*/  VIADD R13, R13, 0x10 ;  /* 0x000000100d0d7836 */ /* 0x000fe20000000000 */
[----:B-1----:R-:W-:-:S04]  /*0680*/  IADD3 R14, P2, PT, R8, 0x80, RZ ;  /* 0x00000080080e7810 */ /* 0x002fc80007f5e0ff */
[----:B------:R-:W-:Y:S01]  /*0690*/  IADD3.X R15, PT, PT, RZ, R9, RZ, P2, !PT ;  /* 0x00000009ff0f7210 */ /* 0x000fe200017fe4ff */
[----:B--2---:R-:W-:-:S07]  /*06a0*/  DFMA R2, R2, R20, R16 ;  /* 0x000000140202722b */ /* 0x004fce0000000010 */
[----:B------:R4:W-:Y:S01]  /*06b0*/  STG.E.64 desc[UR8][R4.64], R2 ;  /* 0x0000000204007986 */ /* 0x0009e2000c101b08 */
[----:B------:R-:W-:Y:S05]  /*06c0*/  @P1 BRA `(.L_x_11) ;  /* 0xfffffff800d41947 */ /* 0x000fea000383ffff */
.L_x_10:
[----:B------:R-:W-:Y:S05]  /*06d0*/  @!P0 EXIT ;  /* 0x000000000000894d */ /* 0x000fea0003800000 */
[----:B------:R-:W-:Y:S02]  /*06e0*/  ISETP.GE.U32.AND P0, PT, R18, 0x8, PT ;  /* 0x000000081200780c */ /* 0x000fe40003f06070 */
[----:B----4-:R-:W-:-:S04]  /*06f0*/  LOP3.LUT R16, R6, 0x7, RZ, 0xc0, !PT ;  /* 0x0000000706107812 */ /* 0x010fc800078ec0ff */
[----:B------:R-:W-:-:S07]  /*0700*/  ISETP.NE.AND P1, PT, R16, RZ, PT ;  /* 0x000000ff1000720c */ /* 0x000fce0003f25270 */
[----:B------:R-:W-:Y:S06]  /*0710*/  @!P0 BRA `(.L_x_12) ;  /* 0x0000000000988947 */ /* 0x000fec0003800000 */
[----:B------:R-:W1:Y:S01]  /*0720*/  LDC.64 R8, c[0x0][0x388] ;  /* 0x0000e200ff087b82 */ /* 0x000e620000000a00 */
[----:B------:R-:W-:-:S07]  /*0730*/  IADD3 R13, PT, PT, R0, R7, RZ ;  /* 0x00000007000d7210 */ /* 0x000fce0007ffe0ff */
[----:B------:R-:W2:Y:S01]  /*0740*/  LDC.64 R10, c[0x0][0x380] ;  /* 0x0000e000ff0a7b82 */ /* 0x000ea20000000a00 */
[----:B-1----:R-:W-:-:S05]  /*0750*/  IMAD.WIDE R8, R13, 0x8, R8 ;  /* 0x000000080d087825 */ /* 0x002fca00078e0208 */
[----:B------:R-:W3:Y:S01]  /*0760*/  LDG.E.64 R12, desc[UR8][R8.64] ;  /* 0x00000008080c7981 */ /* 0x000ee2000c1e1b00 */
[----:B--2---:R-:W-:-:S05]  /*0770*/  IMAD.WIDE.U32 R10, R7, 0x8, R10 ;  /* 0x00000008070a7825 */ /* 0x004fca00078e000a */
[----:B------:R-:W3:Y:S02]  /*0780*/  LDG.E.64 R14, desc[UR8][R10.64] ;  /* 0x000000080a0e7981 */ /* 0x000ee4000c1e1b00 */
[----:B---3--:R-:W-:-:S07]  /*0790*/  DFMA R12, R12, R14, R2 ;  /* 0x0000000e0c0c722b */ /* 0x008fce0000000002 */
        /* <DEDUP_REMOVED lines=21> */
[----:B------:R-:W4:Y:S04]  /*08f0*/  LDG.E.64 R2, desc[UR8][R8.64+0x30] ;  /* 0x0000300808027981 */ /* 0x000f28000c1e1b00 */
[----:B--2---:R-:W4:Y:S02]  /*0900*/  LDG.E.64 R14, desc[UR8][R10.64+0x30] ;  /* 0x000030080a0e7981 */ /* 0x004f24000c1e1b00 */
[----:B----4-:R-:W-:-:S07]  /*0910*/  DFMA R14, R2, R14, R20 ;  /* 0x0000000e020e722b */ /* 0x010fce0000000014 */
[----:B------:R1:W-:Y:S04]  /*0920*/  STG.E.64 desc[UR8][R4.64], R14 ;  /* 0x0000000e04007986 */ /* 0x0003e8000c101b08 */
[----:B------:R-:W2:Y:S04]  /*0930*/  LDG.E.64 R2, desc[UR8][R8.64+0x38] ;  /* 0x0000380808027981 */ /* 0x000ea8000c1e1b00 */
[----:B---3--:R-:W2:Y:S01]  /*0940*/  LDG.E.64 R18, desc[UR8][R10.64+0x38] ;  /* 0x000038080a127981 */ /* 0x008ea2000c1e1b00 */
[----:B------:R-:W-:Y:S01]  /*0950*/  VIADD R7, R7, 0x8 ;  /* 0x0000000807077836 */ /* 0x000fe20000000000 */
[----:B--2---:R-:W-:-:S07]  /*0960*/  DFMA R2, R2, R18, R14 ;  /* 0x000000120202722b */ /* 0x004fce000000000e */
[----:B------:R1:W-:Y:S04]  /*0970*/  STG.E.64 desc[UR8][R4.64], R2 ;  /* 0x0000000204007986 */ /* 0x0003e8000c101b08 */
.L_x_12:
[----:B------:R-:W-:Y:S05]  /*0980*/  @!P1 EXIT ;  /* 0x000000000000994d */ /* 0x000fea0003800000 */
[----:B------:R-:W-:Y:S02]  /*0990*/  ISETP.GE.U32.AND P0, PT, R16, 0x4, PT ;  /* 0x000000041000780c */ /* 0x000fe40003f06070 */
[----:B------:R-:W-:-:S04]  /*09a0*/  LOP3.LUT R6, R6, 0x3, RZ, 0xc0, !PT ;  /* 0x0000000306067812 */ /* 0x000fc800078ec0ff */
[----:B------:R-:W-:-:S07]  /*09b0*/  ISETP.NE.AND P1, PT, R6, RZ, PT ;  /* 0x000000ff0600720c */ /* 0x000fce0003f25270 */
[----:B------:R-:W-:Y:S06]  /*09c0*/  @!P0 BRA `(.L_x_13) ;  /* 0x0000000000588947 */ /* 0x000fec0003800000 */
[----:B------:R-:W2:Y:S01]  /*09d0*/  LDC.64 R10, c[0x0][0x388] ;  /* 0x0000e200ff0a7b82 */ /* 0x000ea20000000a00 */
[----:B-1----:R-:W-:-:S07]  /*09e0*/  IADD3 R13, PT, PT, R0, R7, RZ ;  /* 0x00000007000d7210 */ /* 0x002fce0007ffe0ff */
[----:B------:R-:W1:Y:S01]  /*09f0*/  LDC.64 R8, c[0x0][0x380] ;  /* 0x0000e000ff087b82 */ /* 0x000e620000000a00 */
[----:B--2---:R-:W-:-:S05]  /*0a00*/  IMAD.WIDE R10, R13, 0x8, R10 ;  /* 0x000000080d0a7825 */ /* 0x004fca00078e020a */
[----:B------:R-:W2:Y:S01]  /*0a10*/  LDG.E.64 R12, desc[UR8][R10.64] ;  /* 0x000000080a0c7981 */ /* 0x000ea2000c1e1b00 */
[----:B-1----:R-:W-:-:S05]  /*0a20*/  IMAD.WIDE.U32 R8, R7, 0x8, R8 ;  /* 0x0000000807087825 */ /* 0x002fca00078e0008 */
[----:B------:R-:W2:Y:S02]  /*0a30*/  LDG.E.64 R14, desc[UR8][R8.64] ;  /* 0x00000008080e7981 */ /* 0x000ea4000c1e1b00 */
[----:B--2---:R-:W-:-:S07]  /*0a40*/  DFMA R12, R12, R14, R2 ;  /* 0x0000000e0c0c722b */ /* 0x004fce0000000002 */
[----:B------:R2:W-:Y:S04]  /*0a50*/  STG.E.64 desc[UR8][R4.64], R12 ;  /* 0x0000000c04007986 */ /* 0x0005e8000c101b08 */
[----:B0-----:R-:W3:Y:S04]  /*0a60*/  LDG.E.64 R2, desc[UR8][R10.64+0x8] ;  /* 0x000008080a027981 */ /* 0x001ee8000c1e1b00 */
[----:B------:R-:W3:Y:S02]  /*0a70*/  LDG.E.64 R14, desc[UR8][R8.64+0x8] ;  /* 0x00000808080e7981 */ /* 0x000ee4000c1e1b00 */
[----:B---3--:R-:W-:-:S07]  /*0a80*/  DFMA R14, R2, R14, R12 ;  /* 0x0000000e020e722b */ /* 0x008fce000000000c */
[----:B------:R2:W-:Y:S04]  /*0a90*/  STG.E.64 desc[UR8][R4.64], R14 ;  /* 0x0000000e04007986 */ /* 0x0005e8000c101b08 */
[----:B------:R-:W3:Y:S04]  /*0aa0*/  LDG.E.64 R2, desc[UR8][R10.64+0x10] ;  /* 0x000010080a027981 */ /* 0x000ee8000c1e1b00 */
[----:B------:R-:W3:Y:S02]  /*0ab0*/  LDG.E.64 R16, desc[UR8][R8.64+0x10] ;  /* 0x0000100808107981 */ /* 0x000ee4000c1e1b00 */
[----:B---3--:R-:W-:-:S07]  /*0ac0*/  DFMA R16, R2, R16, R14 ;  /* 0x000000100210722b */ /* 0x008fce000000000e */
[----:B------:R2:W-:Y:S04]  /*0ad0*/  STG.E.64 desc[UR8][R4.64], R16 ;  /* 0x0000001004007986 */ /* 0x0005e8000c101b08 */
[----:B------:R-:W3:Y:S04]  /*0ae0*/  LDG.E.64 R2, desc[UR8][R10.64+0x18] ;  /* 0x000018080a027981 */ /* 0x000ee8000c1e1b00 */
[----:B------:R-:W3:Y:S01]  /*0af0*/  LDG.E.64 R18, desc[UR8][R8.64+0x18] ;  /* 0x0000180808127981 */ /* 0x000ee2000c1e1b00 */
[----:B------:R-:W-:Y:S01]  /*0b00*/  VIADD R7, R7, 0x4 ;  /* 0x0000000407077836 */ /* 0x000fe20000000000 */
[----:B---3--:R-:W-:-:S07]  /*0b10*/  DFMA R2, R2, R18, R16 ;  /* 0x000000120202722b */ /* 0x008fce0000000010 */
[----:B------:R2:W-:Y:S04]  /*0b20*/  STG.E.64 desc[UR8][R4.64], R2 ;  /* 0x0000000204007986 */ /* 0x0005e8000c101b08 */
.L_x_13:
[----:B------:R-:W-:Y:S05]  /*0b30*/  @!P1 EXIT ;  /* 0x000000000000994d */ /* 0x000fea0003800000 */
[----:B------:R-:W3:Y:S01]  /*0b40*/  LDC.64 R10, c[0x0][0x380] ;  /* 0x0000e000ff0a7b82 */ /* 0x000ee20000000a00 */
[----:B-12---:R-:W-:Y:S01]  /*0b50*/  IADD3 R13, PT, PT, R0, R7, RZ ;  /* 0x00000007000d7210 */ /* 0x006fe20007ffe0ff */
[----:B------:R-:W-:-:S06]  /*0b60*/  IMAD.MOV R0, RZ, RZ, -R6 ;  /* 0x000000ffff007224 */ /* 0x000fcc00078e0a06 */
[----:B------:R-:W1:Y:S01]  /*0b70*/  LDC.64 R8, c[0x0][0x388] ;  /* 0x0000e200ff087b82 */ /* 0x000e620000000a00 */
[----:B---3--:R-:W-:-:S04]  /*0b80*/  IMAD.WIDE.U32 R10, R7, 0x8, R10 ;  /* 0x00000008070a7825 */ /* 0x008fc800078e000a */
[----:B------:R-:W-:Y:S01]  /*0b90*/  IMAD.MOV.U32 R12, RZ, RZ, R10 ;  /* 0x000000ffff0c7224 */ /* 0x000fe200078e000a */
[----:B------:R-:W-:-:S07]  /*0ba0*/  MOV R15, R11 ;  /* 0x0000000b000f7202 */ /* 0x000fce0000000f00 */
.L_x_14:
[----:B-1----:R-:W-:Y:S01]  /*0bb0*/  IMAD.WIDE R6, R13, 0x8, R8 ;  /* 0x000000080d067825 */ /* 0x002fe200078e0208 */
[----:B------:R-:W-:-:S03]  /*0bc0*/  MOV R10, R12 ;  /* 0x0000000c000a7202 */ /* 0x000fc60000000f00 */
[----:B------:R-:W-:Y:S02]  /*0bd0*/  IMAD.MOV.U32 R11, RZ, RZ, R15 ;  /* 0x000000ffff0b7224 */ /* 0x000fe400078e000f */
[----:B------:R-:W0:Y:S04]  /*0be0*/  LDG.E.64 R6, desc[UR8][R6.64] ;  /* 0x0000000806067981 */ /* 0x000e28000c1e1b00 */
[----:B------:R-:W0:Y:S01]  /*0bf0*/  LDG.E.64 R10, desc[UR8][R10.64] ;  /* 0x000000080a0a7981 */ /* 0x000e22000c1e1b00 */
[----:B------:R-:W-:Y:S01]  /*0c00*/  IADD3 R0, PT, PT, R0, 0x1, RZ ;  /* 0x0000000100007810 */ /* 0x000fe20007ffe0ff */
[----:B------:R-:W-:Y:S01]  /*0c10*/  VIADD R13, R13, 0x1 ;  /* 0x000000010d0d7836 */ /* 0x000fe20000000000 */
[----:B------:R-:W-:Y:S02]  /*0c20*/  IADD3 R12, P1, PT, R12, 0x8, RZ ;  /* 0x000000080c0c7810 */ /* 0x000fe40007f3e0ff */
[----:B------:R-:W-:-:S02]  /*0c30*/  ISETP.NE.AND P0, PT, R0, RZ, PT ;  /* 0x000000ff0000720c */ /* 0x000fc40003f05270 */
[----:B------:R-:W-:Y:S01]  /*0c40*/  IADD3.X R15, PT, PT, RZ, R15, RZ, P1, !PT ;  /* 0x0000000fff0f7210 */ /* 0x000fe20000ffe4ff */
[----:B0-2---:R-:W-:-:S07]  /*0c50*/  DFMA R2, R6, R10, R2 ;  /* 0x0000000a0602722b */ /* 0x005fce0000000002 */
[----:B------:R2:W-:Y:S03]  /*0c60*/  STG.E.64 desc[UR8][R4.64], R2 ;  /* 0x0000000204007986 */ /* 0x0005e6000c101b08 */
[----:B------:R-:W-:Y:S05]  /*0c70*/  @P0 BRA `(.L_x_14) ;  /* 0xfffffffc00cc0947 */ /* 0x000fea000383ffff */
[----:B------:R-:W-:Y:S05]  /*0c80*/  EXIT ;  /* 0x000000000000794d */ /* 0x000fea0003800000 */
.L_x_15:
        /* <DEDUP_REMOVED lines=15> */
.L_x_82:


//--------------------- .text._Z14forwardKernel1PdS_S_S_ii --------------------------
	.section	.text._Z14forwardKernel1PdS_S_S_ii,"ax",@progbits
	.align	128
        .global         _Z14forwardKernel1PdS_S_S_ii
        .type           _Z14forwardKernel1PdS_S_S_ii,@function
        .size           _Z14forwardKernel1PdS_S_S_ii,(.L_x_83 - _Z14forwardKernel1PdS_S_S_ii)
        .other          _Z14forwardKernel1PdS_S_S_ii,@"STO_CUDA_ENTRY STV_DEFAULT"
_Z14forwardKernel1PdS_S_S_ii:
.text._Z14forwardKernel1PdS_S_S_ii:
        /* <DEDUP_REMOVED lines=34> */
.L_x_17:
        /* <DEDUP_REMOVED lines=75> */
.L_x_16:
        /* <DEDUP_REMOVED lines=43> */
.L_x_18:
        /* <DEDUP_REMOVED lines=27> */
.L_x_19:
        /* <DEDUP_REMOVED lines=8> */
.L_x_20:
        /* <DEDUP_REMOVED lines=14> */
.L_x_21:
        /* <DEDUP_REMOVED lines=15> */
.L_x_83:


//--------------------- .text._Z13softmaxKernelPdi --------------------------
	.section	.text._Z13softmaxKernelPdi,"ax",@progbits
	.align	128
        .global         _Z13softmaxKernelPdi
        .type           _Z13softmaxKernelPdi,@function
        .size           _Z13softmaxKernelPdi,(.L_x_75 - _Z13softmaxKernelPdi)
        .other          _Z13softmaxKernelPdi,@"STO_CUDA_ENTRY STV_DEFAULT"
_Z13softmaxKernelPdi:
.text._Z13softmaxKernelPdi:
[----:B------:R-:W-:Y:S01]  /*0000*/  LDC R1, c[0x0][0x37c] ;  /* 0x0000df00ff017b82 */ /* 0x000fe20000000800 */
[----:B------:R-:W0:Y:S01]  /*0010*/  LDCU UR4, c[0x0][0x388] ;  /* 0x00007100ff0477ac */ /* 0x000e220008000800 */
[----:B------:R-:W-:Y:S02]  /*0020*/  IMAD.MOV.U32 R8, RZ, RZ, 0x0 ;  /* 0x00000000ff087424 */ /* 0x000fe400078e00ff */
[----:B------:R-:W-:Y:S01]  /*0030*/  IMAD.MOV.U32 R9, RZ, RZ, -0x100000 ;  /* 0xfff00000ff097424 */ /* 0x000fe200078e00ff */
[----:B------:R-:W1:Y:S01]  /*0040*/  LDCU.64 UR6, c[0x0][0x358] ;  /* 0x00006b00ff0677ac */ /* 0x000e620008000a00 */
[----:B0-----:R-:W-:-:S05]  /*0050*/  IMAD.U32 R0, RZ, RZ, UR4 ;  /* 0x00000004ff007e24 */ /* 0x001fca000f8e00ff */
[----:B------:R-:W-:-:S13]  /*0060*/  ISETP.GE.AND P0, PT, R0, 0x1, PT ;  /* 0x000000010000780c */ /* 0x000fda0003f06270 */
[----:B-1----:R-:W-:Y:S05]  /*0070*/  @!P0 BRA `(.L_x_22) ;  /* 0x0000000800908947 */ /* 0x002fea0003800000 */
[C---:B------:R-:W-:Y:S01]  /*0080*/  ISETP.GE.U32.AND P2, PT, R0.reuse, 0x10, PT ;  /* 0x000000100000780c */ /* 0x040fe20003f46070 */
[----:B------:R-:W-:Y:S01]  /*0090*/  IMAD.MOV.U32 R3, RZ, RZ, RZ ;  /* 0x000000ffff037224 */ /* 0x000fe200078e00ff */
[----:B------:R-:W-:Y:S01]  /*00a0*/  LOP3.LUT R2, R0, 0xf, RZ, 0xc0, !PT ;  /* 0x0000000f00027812 */ /* 0x000fe200078ec0ff */
[----:B------:R-:W-:Y:S02]  /*00b0*/  IMAD.MOV.U32 R8, RZ, RZ, 0x0 ;  /* 0x00000000ff087424 */ /* 0x000fe400078e00ff */
[----:B------:R-:W-:Y:S01]  /*00c0*/  IMAD.MOV.U32 R9, RZ, RZ, -0x100000 ;  /* 0xfff00000ff097424 */ /* 0x000fe200078e00ff */
[----:B------:R-:W-:-:S07]  /*00d0*/  ISETP.NE.AND P1, PT, R2, RZ, PT ;  /* 0x000000ff0200720c */ /* 0x000fce0003f25270 */
[----:B------:R-:W-:Y:S06]  /*00e0*/  @!P2 BRA `(.L_x_23) ;  /* 0x000000040038a947 */ /* 0x000fec0003800000 */
[----:B------:R-:W0:Y:S01]  /*00f0*/  LDCU.64 UR4, c[0x0][0x380] ;  /* 0x00007000ff0477ac */ /* 0x000e220008000a00 */
[----:B------:R-:W-:Y:S01]  /*0100*/  LOP3.LUT R3, R0, 0x7ffffff0, RZ, 0xc0, !PT ;  /* 0x7ffffff000037812 */ /* 0x000fe200078ec0ff */
[----:B------:R-:W-:Y:S02]  /*0110*/  IMAD.MOV.U32 R8, RZ, RZ, 0x0 ;  /* 0x00000000ff087424 */ /* 0x000fe400078e00ff */
[----:B------:R-:W-:Y:S02]  /*0120*/  IMAD.MOV.U32 R9, RZ, RZ, -0x100000 ;  /* 0xfff00000ff097424 */ /* 0x000fe400078e00ff */
[----:B------:R-:W-:Y:S01]  /*0130*/  IMAD.MOV R26, RZ, RZ, -R3 ;  /* 0x000000ffff1a7224 */ /* 0x000fe200078e0a03 */
[----:B0-----:R-:W-:-:S04]  /*0140*/  UIADD3 UR4, UP0, UPT, UR4, 0x40, URZ ;  /* 0x0000004004047890 */ /* 0x001fc8000ff1e0ff */
[----:B------:R-:W-:Y:S02]  /*0150*/  UIADD3.X UR5, UPT, UPT, URZ, UR5, URZ, UP0, !UPT ;  /* 0x00000005ff057290 */ /* 0x000fe400087fe4ff */
[----:B------:R-:W-:-:S04]  /*0160*/  IMAD.U32 R4, RZ, RZ, UR4 ;  /* 0x00000004ff047e24 */ /* 0x000fc8000f8e00ff */
[----:B------:R-:W-:-:S07]  /*0170*/  IMAD.U32 R5, RZ, RZ, UR5 ;  /* 0x00000005ff057e24 */ /* 0x000fce000f8e00ff */
.L_x_24:
[----:B------:R-:W2:Y:S04]  /*0180*/  LDG.E.64 R10, desc[UR6][R4.64+-0x40] ;  /* 0xffffc006040a7981 */ /* 0x000ea8000c1e1b00 */
[----:B------:R-:W3:Y:S04]  /*0190*/  LDG.E.64 R14, desc[UR6][R4.64+-0x38] ;  /* 0xffffc806040e7981 */ /* 0x000ee8000c1e1b00 */
[----:B------:R-:W4:Y:S04]  /*01a0*/  LDG.E.64 R16, desc[UR6][R4.64+-0x30] ;  /* 0xffffd00604107981 */ /* 0x000f28000c1e1b00 */
[----:B------:R-:W5:Y:S04]  /*01b0*/  LDG.E.64 R18, desc[UR6][R4.64+-0x28] ;  /* 0xffffd80604127981 */ /* 0x000f68000c1e1b00 */
[----:B------:R-:W5:Y:S04]  /*01c0*/  LDG.E.64 R20, desc[UR6][R4.64+-0x20] ;  /* 0xffffe00604147981 */ /* 0x000f68000c1e1b00 */
[----:B------:R-:W5:Y:S04]  /*01d0*/  LDG.E.64 R22, desc[UR6][R4.64+-0x18] ;  /* 0xffffe80604167981 */ /* 0x000f68000c1e1b00 */
[----:B------:R-:W5:Y:S04]  /*01e0*/  LDG.E.64 R24, desc[UR6][R4.64+-0x10] ;  /* 0xfffff00604187981 */ /* 0x000f68000c1e1b00 */
[----:B------:R-:W5:Y:S01]  /*01f0*/  LDG.E.64 R6, desc[UR6][R4.64+-0x8] ;  /* 0xfffff80604067981 */ /* 0x000f62000c1e1b00 */
[----:B--2---:R-:W-:-:S06]  /*0200*/  DSETP.GT.AND P2, PT, R10, R8, PT ;  /* 0x000000080a00722a */ /* 0x004fcc0003f44000 */
[----:B------:R-:W-:Y:S02]  /*0210*/  FSEL R12, R10, R8, P2 ;  /* 0x000000080a0c7208 */ /* 0x000fe40001000000 */
[----:B------:R-:W-:Y:S02]  /*0220*/  FSEL R13, R11, R9, P2 ;  /* 0x000000090b0d7208 */ /* 0x000fe40001000000 */
[----:B------:R-:W2:Y:S04]  /*0230*/  LDG.E.64 R8, desc[UR6][R4.64] ;  /* 0x0000000604087981 */ /* 0x000ea8000c1e1b00 */
[----:B------:R-:W2:Y:S01]  /*0240*/  LDG.E.64 R10, desc[UR6][R4.64+0x8] ;  /* 0x00000806040a7981 */ /* 0x000ea2000c1e1b00 */
[----:B---3--:R-:W-:-:S06]  /*0250*/  DSETP.GT.AND P2, PT, R14, R12, PT ;  /* 0x0000000c0e00722a */ /* 0x008fcc0003f44000 */
[----:B------:R-:W-:Y:S02]  /*0260*/  FSEL R14, R14, R12, P2 ;  /* 0x0000000c0e0e7208 */ /* 0x000fe40001000000 */
[----:B------:R-:W-:Y:S02]  /*0270*/  FSEL R15, R15, R13, P2 ;  /* 0x0000000d0f0f7208 */ /* 0x000fe40001000000 */
[----:B------:R-:W3:Y:S04]  /*0280*/  LDG.E.64 R12, desc[UR6][R4.64+0x10] ;  /* 0x00001006040c7981 */ /* 0x000ee8000c1e1b00 */
[----:B----4-:R-:W-:-:S06]  /*0290*/  DSETP.GT.AND P2, PT, R16, R14, PT ;  /* 0x0000000e1000722a */ /* 0x010fcc0003f44000 */
[----:B------:R-:W-:Y:S02]  /*02a0*/  FSEL R16, R16, R14, P2 ;  /* 0x0000000e10107208 */ /* 0x000fe40001000000 */
[----:B------:R-:W-:Y:S02]  /*02b0*/  FSEL R17, R17, R15, P2 ;  /* 0x0000000f11117208 */ /* 0x000fe40001000000 */
[----:B------:R-:W4:Y:S04]  /*02c0*/  LDG.E.64 R14, desc[UR6][R4.64+0x18] ;  /* 0x00001806040e7981 */ /* 0x000f28000c1e1b00 */
[----:B-----5:R-:W-:-:S06]  /*02d0*/  DSETP.GT.AND P2, PT, R18, R16, PT ;  /* 0x000000101200722a */ /* 0x020fcc0003f44000 */
[----:B------:R-:W-:Y:S02]  /*02e0*/  FSEL R18, R18, R16, P2 ;  /* 0x0000001012127208 */ /* 0x000fe40001000000 */
[----:B------:R-:W-:Y:S02]  /*02f0*/  FSEL R19, R19, R17, P2 ;  /* 0x0000001113137208 */ /* 0x000fe40001000000 */
[----:B------:R-:W5:Y:S04]  /*0300*/  LDG.E.64 R16, desc[UR6][R4.64+0x20] ;  /* 0x0000200604107981 */ /* 0x000f68000c1e1b00 */
[----:B------:R-:W-:-:S06]  /*0310*/  DSETP.GT.AND P2, PT, R20, R18, PT ;  /* 0x000000121400722a */ /* 0x000fcc0003f44000 */
        /* <DEDUP_REMOVED lines=10> */
[----:B------:R0:W5:Y:S04]  /*03c0*/  LDG.E.64 R24, desc[UR6][R4.64+0x38] ;  /* 0x0000380604187981 */ /* 0x000168000c1e1b00 */
[----:B------:R-:W-:-:S06]  /*03d0*/  DSETP.GT.AND P2, PT, R6, R22, PT ;  /* 0x000000160600722a */ /* 0x000fcc0003f44000 */
[----:B------:R-:W-:Y:S02]  /*03e0*/  FSEL R6, R6, R22, P2 ;  /* 0x0000001606067208 */ /* 0x000fe40001000000 */
[----:B------:R-:W-:Y:S01]  /*03f0*/  FSEL R7, R7, R23, P2 ;  /* 0x0000001707077208 */ /* 0x000fe20001000000 */
[----:B------:R-:W-:-:S05]  /*0400*/  VIADD R26, R26, 0x10 ;  /* 0x000000101a1a7836 */ /* 0x000fca0000000000 */
[----:B------:R-:W-:Y:S02]  /*0410*/  ISETP.NE.AND P3, PT, R26, RZ, PT ;  /* 0x000000ff1a00720c */ /* 0x000fe40003f65270 */
[----:B0-----:R-:W-:-:S05]  /*0420*/  IADD3 R4, P4, PT, R4, 0x80, RZ ;  /* 0x0000008004047810 */ /* 0x001fca0007f9e0ff */
[----:B------:R-:W-:Y:S01]  /*0430*/  IMAD.X R5, RZ, RZ, R5, P4 ;  /* 0x000000ffff057224 */ /* 0x000fe200020e0605 */
[----:B--2---:R-:W-:-:S06]  /*0440*/  DSETP.GT.AND P2, PT, R8, R6, PT ;  /* 0x000000060800722a */ /* 0x004fcc0003f44000 */
[----:B------:R-:W-:Y:S02]  /*0450*/  FSEL R6, R8, R6, P2 ;  /* 0x0000000608067208 */ /* 0x000fe40001000000 */
[----:B------:R-:W-:-:S06]  /*0460*/  FSEL R7, R9, R7, P2 ;  /* 0x0000000709077208 */ /* 0x000fcc0001000000 */
[----:B------:R-:W-:-:S06]  /*0470*/  DSETP.GT.AND P2, PT, R10, R6, PT ;  /* 0x000000060a00722a */ /* 0x000fcc0003f44000 */
[----:B------:R-:W-:Y:S02]  /*0480*/  FSEL R6, R10, R6, P2 ;  /* 0x000000060a067208 */ /* 0x000fe40001000000 */
[----:B------:R-:W-:-:S06]  /*0490*/  FSEL R7, R11, R7, P2 ;  /* 0x000000070b077208 */ /* 0x000fcc0001000000 */
[----:B---3--:R-:W-:-:S06]  /*04a0*/  DSETP.GT.AND P2, PT, R12, R6, PT ;  /* 0x000000060c00722a */ /* 0x008fcc0003f44000 */
[----:B------:R-:W-:Y:S02]  /*04b0*/  FSEL R6, R12, R6, P2 ;  /* 0x000000060c067208 */ /* 0x000fe40001000000 */
[----:B------:R-:W-:-:S06]  /*04c0*/  FSEL R7, R13, R7, P2 ;  /* 0x000000070d077208 */ /* 0x000fcc0001000000 */
[----:B----4-:R-:W-:-:S06]  /*04d0*/  DSETP.GT.AND P2, PT, R14, R6, PT ;  /* 0x000000060e00722a */ /* 0x010fcc0003f44000 */
[----:B------:R-:W-:Y:S02]  /*04e0*/  FSEL R6, R14, R6, P2 ;  /* 0x000000060e067208 */ /* 0x000fe40001000000 */
[----:B------:R-:W-:-:S06]  /*04f0*/  FSEL R7, R15, R7, P2 ;  /* 0x000000070f077208 */ /* 0x000fcc0001000000 */
[----:B-----5:R-:W-:-:S06]  /*0500*/  DSETP.GT.AND P2, PT, R16, R6, PT ;  /* 0x000000061000722a */ /* 0x020fcc0003f44000 */
[----:B------:R-:W-:Y:S02]  /*0510*/  FSEL R6, R16, R6, P2 ;  /* 0x0000000610067208 */ /* 0x000fe40001000000 */
[----:B------:R-:W-:-:S06]  /*0520*/  FSEL R7, R17, R7, P2 ;  /* 0x0000000711077208 */ /* 0x000fcc0001000000 */
[----:B------:R-:W-:-:S06]  /*0530*/  DSETP.GT.AND P2, PT, R18, R6, PT ;  /* 0x000000061200722a */ /* 0x000fcc0003f44000 */
[----:B------:R-:W-:Y:S02]  /*0540*/  FSEL R6, R18, R6, P2 ;  /* 0x0000000612067208 */ /* 0x000fe40001000000 */
[----:B------:R-:W-:-:S06]  /*0550*/  FSEL R7, R19, R7, P2 ;  /* 0x0000000713077208 */ /* 0x000fcc0001000000 */
[----:B------:R-:W-:-:S06]  /*0560*/  DSETP.GT.AND P2, PT, R20, R6, PT ;  /* 0x000000061400722a */ /* 0x000fcc0003f44000 */
[----:B------:R-:W-:Y:S02]  /*0570*/  FSEL R6, R20, R6, P2 ;  /* 0x0000000614067208 */ /* 0x000fe40001000000 */
[----:B------:R-:W-:-:S06]  /*0580*/  FSEL R7, R21, R7, P2 ;  /* 0x0000000715077208 */ /* 0x000fcc0001000000 */
[----:B------:R-:W-:-:S06]  /*0590*/  DSETP.GT.AND P2, PT, R24, R6, PT ;  /* 0x000000061800722a */ /* 0x000fcc0003f44000 */
[----:B------:R-:W-:Y:S02]  /*05a0*/  FSEL R8, R24, R6, P2 ;  /* 0x0000000618087208 */ /* 0x000fe40001000000 */
[----:B------:R-:W-:Y:S01]  /*05b0*/  FSEL R9, R25, R7, P2 ;  /* 0x0000000719097208 */ /* 0x000fe20001000000 */
[----:B------:R-:W-:Y:S06]  /*05c0*/  @P3 BRA `(.L_x_24) ;  /* 0xfffffff800ec3947 */ /* 0x000fec000383ffff */
.L_x_23:
[----:B------:R-:W-:Y:S05]  /*05d0*/  @!P1 BRA `(.L_x_22) ;  /* 0x0000000400389947 */ /* 0x000fea0003800000 */
[----:B------:R-:W-:Y:S02]  /*05e0*/  ISETP.GE.U32.AND P2, PT, R2, 0x8, PT ;  /* 0x000000080200780c */ /* 0x000fe40003f46070 */
[----:B------:R-:W-:-:S04]  /*05f0*/  LOP3.LUT R24, R0, 0x7, RZ, 0xc0, !PT ;  /* 0x0000000700187812 */ /* 0x000fc800078ec0ff */
[----:B------:R-:W-:-:S07]  /*0600*/  ISETP.NE.AND P1, PT, R24, RZ, PT ;  /* 0x000000ff1800720c */ /* 0x000fce0003f25270 */
[----:B------:R-:W-:Y:S06]  /*0610*/  @!P2 BRA `(.L_x_25) ;  /* 0x00000000008ca947 */ /* 0x000fec0003800000 */
[----:B------:R-:W0:Y:S02]  /*0620*/  LDC.64 R18, c[0x0][0x380] ;  /* 0x0000e000ff127b82 */ /* 0x000e240000000a00 */
[----:B0-----:R-:W-:-:S05]  /*0630*/  IMAD.WIDE.U32 R18, R3, 0x8, R18 ;  /* 0x0000000803127825 */ /* 0x001fca00078e0012 */
        /* <DEDUP_REMOVED lines=8> */
[----:B------:R-:W-:Y:S01]  /*06c0*/  VIADD R3, R3, 0x8 ;  /* 0x0000000803037836 */ /* 0x000fe20000000000 */
[----:B--2---:R-:W-:-:S06]  /*06d0*/  DSETP.GT.AND P2, PT, R20, R8, PT ;  /* 0x000000081400722a */ /* 0x004fcc0003f44000 */
        /* <DEDUP_REMOVED lines=22> */
[----:B------:R-:W-:-:S07]  /*0840*/  FSEL R9, R17, R5, P2 ;  /* 0x0000000511097208 */ /* 0x000fce0001000000 */
.L_x_25:
        /* <DEDUP_REMOVED lines=23> */
[----:B------:R-:W-:-:S07]  /*09c0*/  FSEL R9, R15, R7, P2 ;  /* 0x000000070f097208 */ /* 0x000fce0001000000 */
.L_x_26:
[----:B------:R-:W-:Y:S05]  /*09d0*/  @!P1 BRA `(.L_x_22) ;  /* 0x0000000000389947 */ /* 0x000fea0003800000 */
[----:B------:R-:W0:Y:S01]  /*09e0*/  LDC.64 R4, c[0x0][0x380] ;  /* 0x0000e000ff047b82 */ /* 0x000e220000000a00 */
[----:B------:R-:W-:Y:S02]  /*09f0*/  IMAD.MOV R6, RZ, RZ, -R2 ;  /* 0x000000ffff067224 */ /* 0x000fe400078e0a02 */
[----:B0-----:R-:W-:-:S07]  /*0a00*/  IMAD.WIDE.U32 R4, R3, 0x8, R4 ;  /* 0x0000000803047825 */ /* 0x001fce00078e0004 */
.L_x_27:
[----:B------:R-:W-:Y:S02]  /*0a10*/  IMAD.MOV.U32 R2, RZ, RZ, R4 ;  /* 0x000000ffff027224 */ /* 0x000fe400078e0004 */
[----:B------:R-:W-:-:S06]  /*0a20*/  IMAD.MOV.U32 R3, RZ, RZ, R5 ;  /* 0x000000ffff037224 */ /* 0x000fcc00078e0005 */
[----:B------:R-:W2:Y:S01]  /*0a30*/  LDG.E.64 R2, desc[UR6][R2.64] ;  /* 0x0000000602027981 */ /* 0x000ea2000c1e1b00 */
[----:B------:R-:W-:Y:S01]  /*0a40*/  VIADD R6, R6, 0x1 ;  /* 0x0000000106067836 */ /* 0x000fe20000000000 */
[----:B------:R-:W-:-:S04]  /*0a50*/  IADD3 R4, P3, PT, R4, 0x8, RZ ;  /* 0x0000000804047810 */ /* 0x000fc80007f7e0ff */
[----:B------:R-:W-:Y:S01]  /*0a60*/  ISETP.NE.AND P2, PT, R6, RZ, PT ;  /* 0x000000ff0600720c */ /* 0x000fe20003f45270 */
[----:B------:R-:W-:Y:S01]  /*0a70*/  IMAD.X R5, RZ, RZ, R5, P3 ;  /* 0x000000ffff057224 */ /* 0x000fe200018e0605 */
[----:B--2---:R-:W-:-:S06]  /*0a80*/  DSETP.GT.AND P1, PT, R2, R8, PT ;  /* 0x000000080200722a */ /* 0x004fcc0003f24000 */
[----:B------:R-:W-:Y:S02]  /*0a90*/  FSEL R8, R2, R8, P1 ;  /* 0x0000000802087208 */ /* 0x000fe40000800000 */
[----:B------:R-:W-:-:S03]  /*0aa0*/  FSEL R9, R3, R9, P1 ;  /* 0x0000000903097208 */ /* 0x000fc60000800000 */
[----:B------:R-:W-:Y:S05]  /*0ab0*/  @P2 BRA `(.L_x_27) ;  /* 0xfffffffc00d42947 */ /* 0x000fea000383ffff */
.L_x_22:
[----:B------:R-:W-:Y:S01]  /*0ac0*/  CS2R R6, SRZ ;  /* 0x0000000000067805 */ /* 0x000fe2000001ff00 */
[----:B------:R-:W-:Y:S06]  /*0ad0*/  @!P0 BRA `(.L_x_28) ;  /* 0x0000000800f08947 */ /* 0x000fec0003800000 */
[----:B------:R-:W-:Y:S02]  /*0ae0*/  ISETP.NE.AND P0, PT, R0, 0x1, PT ;  /* 0x000000010000780c */ /* 0x000fe40003f05270 */
[----:B------:R-:W-:Y:S02]  /*0af0*/  CS2R R6, SRZ ;  /* 0x0000000000067805 */ /* 0x000fe4000001ff00 */
[----:B------:R-:W-:-:S09]  /*0b00*/  CS2R R18, SRZ ;  /* 0x0000000000127805 */ /* 0x000fd2000001ff00 */
[----:B------:R-:W-:Y:S05]  /*0b10*/  @!P0 BRA `(.L_x_29) ;  /* 0x0000000400c88947 */ /* 0x000fea0003800000 */
[----:B------:R-:W0:Y:S01]  /*0b20*/  LDCU.64 UR4, c[0x0][0x380] ;  /* 0x00007000ff0477ac */ /* 0x000e220008000a00 */
[----:B------:R-:W-:Y:S02]  /*0b30*/  LOP3.LUT R18, R0, 0x7ffffffe, RZ, 0xc0, !PT ;  /* 0x7ffffffe00127812 */ /* 0x000fe400078ec0ff */
[----:B------:R-:W-:-:S03]  /*0b40*/  CS2R R6, SRZ ;  /* 0x0000000000067805 */ /* 0x000fc6000001ff00 */
[----:B------:R-:W-:Y:S01]  /*0b50*/  IMAD.MOV R0, RZ, RZ, -R18 ;  /* 0x000000ffff007224 */ /* 0x000fe200078e0a12 */
[----:B0-----:R-:W-:-:S04]  /*0b60*/  UIADD3 UR4, UP0, UPT, UR4, 0x8, URZ ;  /* 0x0000000804047890 */ /* 0x001fc8000ff1e0ff */
[----:B------:R-:W-:Y:S02]  /*0b70*/  UIADD3.X UR5, UPT, UPT, URZ, UR5, URZ, UP0, !UPT ;  /* 0x00000005ff057290 */ /* 0x000fe400087fe4ff */
[----:B------:R-:W-:-:S04]  /*0b80*/  IMAD.U32 R10, RZ, RZ, UR4 ;  /* 0x00000004ff0a7e24 */ /* 0x000fc8000f8e00ff */
[----:B------:R-:W-:-:S07]  /*0b90*/  IMAD.U32 R11, RZ, RZ, UR5 ;  /* 0x00000005ff0b7e24 */ /* 0x000fce000f8e00ff */
.L_x_32:
[----:B0-----:R-:W-:Y:S02]  /*0ba0*/  IMAD.MOV.U32 R2, RZ, RZ, R10 ;  /* 0x000000ffff027224 */ /* 0x001fe400078e000a */
[----:B------:R-:W-:-:S05]  /*0bb0*/  IMAD.MOV.U32 R3, RZ, RZ, R11 ;  /* 0x000000ffff037224 */ /* 0x000fca00078e000b */
[----:B------:R-:W2:Y:S04]  /*0bc0*/  LDG.E.64 R4, desc[UR6][R2.64+-0x8] ;  /* 0xfffff80602047981 */ /* 0x000ea8000c1e1b00 */
[----:B------:R-:W3:Y:S01]  /*0bd0*/  LDG.E.64 R12, desc[UR6][R2.64] ;  /* 0x00000006020c7981 */ /* 0x000ee2000c1e1b00 */
[----:B------:R-:W-:Y:S01]  /*0be0*/  IMAD.MOV.U32 R14, RZ, RZ, 0x652b82fe ;  /* 0x652b82feff0e7424 */ /* 0x000fe200078e00ff */
[----:B------:R-:W-:Y:S01]  /*0bf0*/  UMOV UR4, 0xfefa39ef ;  /* 0xfefa39ef00047882 */ /* 0x000fe20000000000 */
[----:B------:R-:W-:Y:S01]  /*0c00*/  IMAD.MOV.U32 R15, RZ, RZ, 0x3ff71547 ;  /* 0x3ff71547ff0f7424 */ /* 0x000fe200078e00ff */
[----:B------:R-:W-:Y:S01]  /*0c10*/  UMOV UR5, 0x3fe62e42 ;  /* 0x3fe62e4200057882 */ /* 0x000fe20000000000 */
[----:B------:R-:W-:Y:S01]  /*0c20*/  UMOV UR8, 0x3b39803f ;  /* 0x3b39803f00087882 */ /* 0x000fe20000000000 */
[----:B------:R-:W-:Y:S01]  /*0c30*/  UMOV UR9, 0x3c7abc9e ;  /* 0x3c7abc9e00097882 */ /* 0x000fe20000000000 */
[----:B------:R-:W-:Y:S01]  /*0c40*/  UMOV UR10, 0x7c89eb71 ;  /* 0x7c89eb71000a7882 */ /* 0x000fe20000000000 */
[----:B------:R-:W-:Y:S01]  /*0c50*/  UMOV UR11, 0x3efa0199 ;  /* 0x3efa0199000b7882 */ /* 0x000fe20000000000 */
[----:B--2---:R-:W-:-:S02]  /*0c60*/  DADD R4, R4, -R8 ;  /* 0x0000000004047229 */ /* 0x004fc40000000808 */
[----:B---3--:R-:W-:-:S06]  /*0c70*/  DADD R12, R12, -R8 ;  /* 0x000000000c0c7229 */ /* 0x008fcc0000000808 */
[-C--:B------:R-:W-:Y:S02]  /*0c80*/  DFMA R10, R4, R14.reuse, 6.75539944105574400000e+15 ;  /* 0x43380000040a742b */ /* 0x080fe4000000000e */
[----:B------:R-:W-:Y:S01]  /*0c90*/  FSETP.GEU.AND P0, PT, |R5|, 4.1917929649353027344, PT ;  /* 0x4086232b0500780b */ /* 0x000fe20003f0e200 */
[----:B------:R-:W-:-:S05]  /*0ca0*/  DFMA R14, R12, R14, 6.75539944105574400000e+15 ;  /* 0x433800000c0e742b */ /* 0x000fca000000000e */
[----:B------:R-:W-:-:S03]  /*0cb0*/  DADD R22, R10, -6.75539944105574400000e+15 ;  /* 0xc33800000a167429 */ /* 0x000fc60000000000 */
[----:B------:R-:W-:-:S05]  /*0cc0*/  DADD R16, R14, -6.75539944105574400000e+15 ;  /* 0xc33800000e107429 */ /* 0x000fca0000000000 */
[----:B------:R-:W-:-:S03]  /*0cd0*/  DFMA R20, R22, -UR4, R4 ;  /* 0x8000000416147c2b */ /* 0x000fc60008000004 */
[----:B------:R-:W-:Y:S01]  /*0ce0*/  DFMA R26, R16, -UR4, R12 ;  /* 0x80000004101a7c2b */ /* 0x000fe2000800000c */
[----:B------:R-:W-:Y:S01]  /*0cf0*/  UMOV UR4, 0x69ce2bdf ;  /* 0x69ce2bdf00047882 */ /* 0x000fe20000000000 */
[----:B------:R-:W-:-:S03]  /*0d00*/  UMOV UR5, 0x3e5ade15 ;  /* 0x3e5ade1500057882 */ /* 0x000fc60000000000 */
[----:B------:R-:W-:Y:S01]  /*0d10*/  DFMA R22, R22, -UR8, R20 ;  /* 0x8000000816167c2b */ /* 0x000fe20008000014 */
[----:B------:R-:W-:Y:S02]  /*0d20*/  IMAD.MOV.U32 R20, RZ, RZ, -0x35dec16 ;  /* 0xfca213eaff147424 */ /* 0x000fe400078e00ff */
[----:B------:R-:W-:Y:S01]  /*0d30*/  IMAD.MOV.U32 R21, RZ, RZ, 0x3e928af3 ;  /* 0x3e928af3ff157424 */ /* 0x000fe200078e00ff */
[----:B------:R-:W-:Y:S01]  /*0d40*/  DFMA R16, R16, -UR8, R26 ;  /* 0x8000000810107c2b */ /* 0x000fe2000800001a */
[----:B------:R-:W-:Y:S01]  /*0d50*/  UMOV UR8, 0x62401315 ;  /* 0x6240131500087882 */ /* 0x000fe20000000000 */
[----:B------:R-:W-:-:S03]  /*0d60*/  UMOV UR9, 0x3ec71dee ;  /* 0x3ec71dee00097882 */ /* 0x000fc60000000000 */
[----:B------:R-:W-:-:S03]  /*0d70*/  DFMA R24, R22, UR4, R20 ;  /* 0x0000000416187c2b */ /* 0x000fc60008000014 */
[----:B------:R-:W-:Y:S01]  /*0d80*/  DFMA R20, R16, UR4, R20 ;  /* 0x0000000410147c2b */ /* 0x000fe20008000014 */
[----:B------:R-:W-:Y:S01]  /*0d90*/  UMOV UR4, 0x14761f65 ;  /* 0x14761f6500047882 */ /* 0x000fe20000000000 */
[----:B------:R-:W-:-:S03]  /*0da0*/  UMOV UR5, 0x3f2a01a0 ;  /* 0x3f2a01a000057882 */ /* 0x000fc60000000000 */
[----:B------:R-:W-:-:S03]  /*0db0*/  DFMA R24, R22, R24, UR8 ;  /* 0x0000000816187e2b */ /* 0x000fc60008000018 */
[----:B------:R-:W-:Y:S01]  /*0dc0*/  DFMA R20, R16, R20, UR8 ;  /* 0x0000000810147e2b */ /* 0x000fe20008000014 */
        /* <DEDUP_REMOVED lines=19> */
[----:B------:R-:W-:-:S05]  /*0f00*/  DFMA R20, R16, R20, UR4 ;  /* 0x0000000410147e2b */ /* 0x000fca0008000014 */
[----:B------:R-:W-:-:S03]  /*0f10*/  DFMA R24, R22, R24, UR8 ;  /* 0x0000000816187e2b */ /* 0x000fc60008000018 */
[----:B------:R-:W-:-:S05]  /*0f20*/  DFMA R20, R16, R20, UR8 ;  /* 0x0000000810147e2b */ /* 0x000fca0008000014 */
[----:B------:R-:W-:-:S03]  /*0f30*/  DFMA R24, R22, R24, UR10 ;  /* 0x0000000a16187e2b */ /* 0x000fc60008000018 */
[----:B------:R-:W-:-:S05]  /*0f40*/  DFMA R20, R16, R20, UR10 ;  /* 0x0000000a10147e2b */ /* 0x000fca0008000014 */
[----:B------:R-:W-:-:S03]  /*0f50*/  DFMA R24, R22, R24, 1 ;  /* 0x3ff000001618742b */ /* 0x000fc60000000018 */
[----:B------:R-:W-:-:S05]  /*0f60*/  DFMA R20, R16, R20, 1 ;  /* 0x3ff000001014742b */ /* 0x000fca0000000014 */
[----:B------:R-:W-:-:S10]  /*0f70*/  DFMA R22, R22, R24, 1 ;  /* 0x3ff000001616742b */ /* 0x000fd40000000018 */
[----:B------:R-:W-:Y:S02]  /*0f80*/  IMAD R25, R10, 0x100000, R23 ;  /* 0x001000000a197824 */ /* 0x000fe400078e0217 */
[----:B------:R-:W-:Y:S01]  /*0f90*/  IMAD.MOV.U32 R24, RZ, RZ, R22 ;  /* 0x000000ffff187224 */ /* 0x000fe200078e0016 */
[----:B------:R-:W-:Y:S06]  /*0fa0*/  @!P0 BRA `(.L_x_30) ;  /* 0x0000000000348947 */ /* 0x000fec0003800000 */
[----:B------:R-:W-:Y:S01]  /*0fb0*/  FSETP.GEU.AND P1, PT, |R5|, 4.2275390625, PT ;  /* 0x408748000500780b */ /* 0x000fe20003f2e200 */
[C---:B------:R-:W-:Y:S02]  /*0fc0*/  DADD R24, R4.reuse, +INF ;  /* 0x7ff0000004187429 */ /* 0x040fe40000000000 */
[----:B------:R-:W-:-:S08]  /*0fd0*/  DSETP.GEU.AND P0, PT, R4, RZ, PT ;  /* 0x000000ff0400722a */ /* 0x000fd00003f0e000 */
[----:B------:R-:W-:Y:S02]  /*0fe0*/  FSEL R24, R24, RZ, P0 ;  /* 0x000000ff18187208 */ /* 0x000fe40000000000 */
[----:B------:R-:W-:Y:S01]  /*0ff0*/  FSEL R25, R25, RZ, P0 ;  /* 0x000000ff19197208 */ /* 0x000fe20000000000 */
[----:B------:R-:W-:Y:S06]  /*1000*/  @P1 BRA `(.L_x_30) ;  /* 0x00000000001c1947 */ /* 0x000fec0003800000 */
[----:B------:R-:W-:Y:S01]  /*1010*/  LEA.HI R4, R10, R10, RZ, 0x1 ;  /* 0x0000000a0a047211 */ /* 0x000fe200078f08ff */
[----:B------:R-:W-:-:S03]  /*1020*/  IMAD.MOV.U32 R24, RZ, RZ, RZ ;  /* 0x000000ffff187224 */ /* 0x000fc600078e00ff */
[----:B------:R-:W-:-:S05]  /*1030*/  SHF.R.S32.HI R5, RZ, 0x1, R4 ;  /* 0x00000001ff057819 */ /* 0x000fca0000011404 */
[----:B------:R-:W-:Y:S02]  /*1040*/  IMAD.IADD R10, R10, 0x1, -R5 ;  /* 0x000000010a0a7824 */ /* 0x000fe400078e0a05 */
[----:B------:R-:W-:-:S03]  /*1050*/  IMAD R23, R5, 0x100000, R23 ;  /* 0x0010000005177824 */ /* 0x000fc600078e0217 */
[----:B------:R-:W-:-:S06]  /*1060*/  LEA R25, R10, 0x3ff00000, 0x14 ;  /* 0x3ff000000a197811 */ /* 0x000fcc00078ea0ff */
[----:B------:R-:W-:-:S11]  /*1070*/  DMUL R24, R22, R24 ;  /* 0x0000001816187228 */ /* 0x000fd60000000000 */
.L_x_30:
[----:B------:R0:W-:Y:S01]  /*1080*/  STG.E.64 desc[UR6][R2.64+-0x8], R24 ;  /* 0xfffff81802007986 */ /* 0x0001e2000c101b06 */
[----:B------:R-:W-:Y:S01]  /*1090*/  FSETP.GEU.AND P0, PT, |R13|, 4.1917929649353027344, PT ;  /* 0x4086232b0d00780b */ /* 0x000fe20003f0e200 */
[----:B------:R-:W-:Y:S01]  /*10a0*/  DFMA R20, R16, R20, 1 ;  /* 0x3ff000001014742b */ /* 0x000fe20000000014 */
[----:B------:R-:W-:Y:S01]  /*10b0*/  VIADD R0, R0, 0x2 ;  /* 0x0000000200007836 */ /* 0x000fe20000000000 */
[----:B------:R-:W-:-:S04]  /*10c0*/  DADD R6, R24, R6 ;  /* 0x0000000018067229 */ /* 0x000fc80000000006 */
[----:B------:R-:W-:-:S04]  /*10d0*/  ISETP.NE.AND P2, PT, R0, RZ, PT ;  /* 0x000000ff0000720c */ /* 0x000fc80003f45270 */
[----:B------:R-:W-:Y:S02]  /*10e0*/  IMAD R5, R14, 0x100000, R21 ;  /* 0x001000000e057824 */ /* 0x000fe400078e0215 */
[----:B------:R-:W-:Y:S01]  /*10f0*/  IMAD.MOV.U32 R4, RZ, RZ, R20 ;  /* 0x000000ffff047224 */ /* 0x000fe200078e0014 */
[----:B0-----:R-:W-:Y:S06]  /*1100*/  @!P0 BRA `(.L_x_31) ;  /* 0x0000000000348947 */ /* 0x001fec0003800000 */
[----:B------:R-:W-:Y:S01]  /*1110*/  FSETP.GEU.AND P1, PT, |R13|, 4.2275390625, PT ;  /* 0x408748000d00780b */ /* 0x000fe20003f2e200 */
[C---:B------:R-:W-:Y:S02]  /*1120*/  DADD R4, R12.reuse, +INF ;  /* 0x7ff000000c047429 */ /* 0x040fe40000000000 */
[----:B------:R-:W-:-:S08]  /*1130*/  DSETP.GEU.AND P0, PT, R12, RZ, PT ;  /* 0x000000ff0c00722a */ /* 0x000fd00003f0e000 */
[----:B------:R-:W-:Y:S02]  /*1140*/  FSEL R4, R4, RZ, P0 ;  /* 0x000000ff04047208 */ /* 0x000fe40000000000 */
[----:B------:R-:W-:Y:S01]  /*1150*/  FSEL R5, R5, RZ, P0 ;  /* 0x000000ff05057208 */ /* 0x000fe20000000000 */
[----:B------:R-:W-:Y:S06]  /*1160*/  @P1 BRA `(.L_x_31) ;  /* 0x00000000001c1947 */ /* 0x000fec0003800000 */
[----:B------:R-:W-:-:S04]  /*1170*/  LEA.HI R4, R14, R14, RZ, 0x1 ;  /* 0x0000000e0e047211 */ /* 0x000fc800078f08ff */
[----:B------:R-:W-:-:S05]  /*1180*/  SHF.R.S32.HI R5, RZ, 0x1, R4 ;  /* 0x00000001ff057819 */ /* 0x000fca0000011404 */
[----:B------:R-:W-:Y:S02]  /*1190*/  IMAD.IADD R4, R14, 0x1, -R5 ;  /* 0x000000010e047824 */ /* 0x000fe400078e0a05 */
[----:B------:R-:W-:-:S03]  /*11a0*/  IMAD R21, R5, 0x100000, R21 ;  /* 0x0010000005157824 */ /* 0x000fc600078e0215 */
[----:B------:R-:W-:Y:S01]  /*11b0*/  LEA R5, R4, 0x3ff00000, 0x14 ;  /* 0x3ff0000004057811 */ /* 0x000fe200078ea0ff */
[----:B------:R-:W-:-:S06]  /*11c0*/  IMAD.MOV.U32 R4, RZ, RZ, RZ ;  /* 0x000000ffff047224 */ /* 0x000fcc00078e00ff */
[----:B------:R-:W-:-:S11]  /*11d0*/  DMUL R4, R20, R4 ;  /* 0x0000000414047228 */ /* 0x000fd60000000000 */
.L_x_31:
[----:B------:R0:W-:Y:S01]  /*11e0*/  STG.E.64 desc[UR6][R2.64], R4 ;  /* 0x0000000402007986 */ /* 0x0001e2000c101b06 */
[----:B------:R-:W-:Y:S01]  /*11f0*/  IADD3 R10, P0, PT, R2, 0x10, RZ ;  /* 0x00000010020a7810 */ /* 0x000fe20007f1e0ff */
[----:B------:R-:W-:-:S04]  /*1200*/  DADD R6, R6, R4 ;  /* 0x0000000006067229 */ /* 0x000fc80000000004 */
[----:B------:R-:W-:Y:S01]  /*1210*/  IMAD.X R11, RZ, RZ, R3, P0 ;  /* 0x000000ffff0b7224 */ /* 0x000fe200000e0603 */
[----:B------:R-:W-:Y:S07]  /*1220*/  @P2 BRA `(.L_x_32) ;  /* 0xfffffff8005c2947 */ /* 0x000fee000383ffff */
[----:B------:R-:W-:-:S07]  /*1230*/  IMAD.MOV.U32 R19, RZ, RZ, RZ ;  /* 0x000000ffff137224 */ /* 0x000fce00078e00ff */
.L_x_29:
[----:B------:R-:W0:Y:S02]  /*1240*/  LDC R0, c[0x0][0x388] ;  /* 0x0000e200ff007b82 */ /* 0x000e240000000800 */
[----:B0-----:R-:W-:-:S04]  /*1250*/  LOP3.LUT R2, R0, 0x1, RZ, 0xc0, !PT ;  /* 0x0000000100027812 */ /* 0x001fc800078ec0ff */
[----:B------:R-:W-:-:S13]  /*1260*/  ISETP.NE.U32.AND P0, PT, R2, 0x1, PT ;  /* 0x000000010200780c */ /* 0x000fda0003f05070 */
[----:B------:R-:W-:Y:S05]  /*1270*/  @P0 BRA `(.L_x_28) ;  /* 0x0000000400080947 */ /* 0x000fea0003800000 */
[----:B------:R-:W0:Y:S02]  /*1280*/  LDC.64 R2, c[0x0][0x380] ;  /* 0x0000e000ff027b82 */ /* 0x000e240000000a00 */
[----:B0-----:R-:W-:-:S04]  /*1290*/  LEA R2, P0, R18, R2, 0x3 ;  /* 0x0000000212027211 */ /* 0x001fc800078018ff */
[----:B------:R-:W-:-:S05]  /*12a0*/  LEA.HI.X R3, R18, R3, R19, 0x3, P0 ;  /* 0x0000000312037211 */ /* 0x000fca00000f1c13 */
[----:B------:R-:W2:Y:S01]  /*12b0*/  LDG.E.64 R4, desc[UR6][R2.64] ;  /* 0x0000000602047981 */ /* 0x000ea2000c1e1b00 */
[----:B------:R-:W-:Y:S01]  /*12c0*/  UMOV UR4, 0xfefa39ef ;  /* 0xfefa39ef00047882 */ /* 0x000fe20000000000 */
[----:B------:R-:W-:Y:S01]  /*12d0*/  UMOV UR5, 0x3fe62e42 ;  /* 0x3fe62e4200057882 */ /* 0x000fe20000000000 */
[----:B--2---:R-:W-:Y:S01]  /*12e0*/  DADD R8, R4, -R8 ;  /* 0x0000000004087229 */ /* 0x004fe20000000808 */
[----:B------:R-:W-:Y:S02]  /*12f0*/  IMAD.MOV.U32 R4, RZ, RZ, 0x652b82fe ;  /* 0x652b82feff047424 */ /* 0x000fe400078e00ff */
[----:B------:R-:W-:-:S06]  /*1300*/  IMAD.MOV.U32 R5, RZ, RZ, 0x3ff71547 ;  /* 0x3ff71547ff057424 */ /* 0x000fcc00078e00ff */
[----:B------:R-:W-:Y:S01]  /*1310*/  DFMA R4, R8, R4, 6.75539944105574400000e+15 ;  /* 0x433800000804742b */ /* 0x000fe20000000004 */
[----:B------:R-:W-:-:S07]  /*1320*/  FSETP.GEU.AND P0, PT, |R9|, 4.1917929649353027344, PT ;  /* 0x4086232b0900780b */ /* 0x000fce0003f0e200 */
[----:B------:R-:W-:-:S08]  /*1330*/  DADD R10, R4, -6.75539944105574400000e+15 ;  /* 0xc3380000040a7429 */ /* 0x000fd00000000000 */
[----:B------:R-:W-:Y:S01]  /*1340*/  DFMA R12, R10, -UR4, R8 ;  /* 0x800000040a0c7c2b */ /* 0x000fe20008000008 */
[----:B------:R-:W-:Y:S01]  /*1350*/  UMOV UR4, 0x3b39803f ;  /* 0x3b39803f00047882 */ /* 0x000fe20000000000 */
[----:B------:R-:W-:-:S06]  /*1360*/  UMOV UR5, 0x3c7abc9e ;  /* 0x3c7abc9e00057882 */ /* 0x000fcc0000000000 */
[----:B------:R-:W-:Y:S01]  /*1370*/  DFMA R10, R10, -UR4, R12 ;  /* 0x800000040a0a7c2b */ /* 0x000fe2000800000c */
[----:B------:R-:W-:Y:S01]  /*1380*/  UMOV UR4, 0x69ce2bdf ;  /* 0x69ce2bdf00047882 */ /* 0x000fe20000000000 */
[----:B------:R-:W-:Y:S01]  /*1390*/  IMAD.MOV.U32 R12, RZ, RZ, -0x35dec16 ;  /* 0xfca213eaff0c7424 */ /* 0x000fe200078e00ff */
[----:B------:R-:W-:Y:S01]  /*13a0*/  UMOV UR5, 0x3e5ade15 ;  /* 0x3e5ade1500057882 */ /* 0x000fe20000000000 */
[----:B------:R-:W-:-:S06]  /*13b0*/  IMAD.MOV.U32 R13, RZ, RZ, 0x3e928af3 ;  /* 0x3e928af3ff0d7424 */ /* 0x000fcc00078e00ff */
[----:B------:R-:W-:Y:S01]  /*13c0*/  DFMA R12, R10, UR4, R12 ;  /* 0x000000040a0c7c2b */ /* 0x000fe2000800000c */
[----:B------:R-:W-:Y:S01]  /*13d0*/  UMOV UR4, 0x62401315 ;  /* 0x6240131500047882 */ /* 0x000fe20000000000 */
[----:B------:R-:W-:-:S06]  /*13e0*/  UMOV UR5, 0x3ec71dee ;  /* 0x3ec71dee00057882 */ /* 0x000fcc0000000000 */
[----:B------:R-:W-:Y:S01]  /*13f0*/  DFMA R12, R10, R12, UR4 ;  /* 0x000000040a0c7e2b */ /* 0x000fe2000800000c */
        /* <DEDUP_REMOVED lines=20> */
[----:B------:R-:W-:-:S08]  /*1540*/  DFMA R12, R10, R12, UR4 ;  /* 0x000000040a0c7e2b */ /* 0x000fd0000800000c */
[----:B------:R-:W-:-:S08]  /*1550*/  DFMA R12, R10, R12, 1 ;  /* 0x3ff000000a0c742b */ /* 0x000fd0000000000c */
        /* <DEDUP_REMOVED lines=11> */
[----:B------:R-:W-:-:S03]  /*1610*/  IMAD.MOV.U32 R10, RZ, RZ, R12 ;  /* 0x000000ffff0a7224 */ /* 0x000fc600078e000c */
[----:B------:R-:W-:-:S05]  /*1620*/  SHF.R.S32.HI R5, RZ, 0x1, R5 ;  /* 0x00000001ff057819 */ /* 0x000fca0000011405 */
[----:B------:R-:W-:Y:S02]  /*1630*/  IMAD.IADD R4, R4, 0x1, -R5 ;  /* 0x0000000104047824 */ /* 0x000fe400078e0a05 */
[----:B------:R-:W-:-:S03]  /*1640*/  IMAD R11, R5, 0x100000, R13 ;  /* 0x00100000050b7824 */ /* 0x000fc600078e020d */
[----:B------:R-:W-:Y:S01]  /*1650*/  LEA R5, R4, 0x3ff00000, 0x14 ;  /* 0x3ff0000004057811 */ /* 0x000fe200078ea0ff */
[----:B------:R-:W-:-:S06]  /*1660*/  IMAD.MOV.U32 R4, RZ, RZ, RZ ;  /* 0x000000ffff047224 */ /* 0x000fcc00078e00ff */
[----:B------:R-:W-:-:S11]  /*1670*/  DMUL R10, R10, R4 ;  /* 0x000000040a0a7228 */ /* 0x000fd60000000000 */
.L_x_33:
[----:B------:R0:W-:Y:S01]  /*1680*/  STG.E.64 desc[UR6][R2.64], R10 ;  /* 0x0000000a02007986 */ /* 0x0001e2000c101b06 */
[----:B------:R-:W-:-:S11]  /*1690*/  DADD R6, R6, R10 ;  /* 0x0000000006067229 */ /* 0x000fd6000000000a */
.L_x_28:
[----:B------:R-:W-:-:S13]  /*16a0*/  ISETP.GE.AND P0, PT, R0, 0x1, PT ;  /* 0x000000010000780c */ /* 0x000fda0003f06270 */
[----:B------:R-:W-:Y:S05]  /*16b0*/  @!P0 EXIT ;  /* 0x000000000000894d */ /* 0x000fea0003800000 */
[C---:B------:R-:W-:Y:S01]  /*16c0*/  ISETP.GE.U32.AND P0, PT, R0.reuse, 0x10, PT ;  /* 0x000000100000780c */ /* 0x040fe20003f06070 */
[----:B------:R-:W-:Y:S01]  /*16d0*/  IMAD.MOV.U32 R5, RZ, RZ, RZ ;  /* 0x000000ffff057224 */ /* 0x000fe200078e00ff */
[----:B------:R-:W-:-:S11]  /*16e0*/  LOP3.LUT R26, R0, 0xf, RZ, 0xc0, !PT ;  /* 0x0000000f001a7812 */ /* 0x000fd600078ec0ff */
[----:B------:R-:W-:Y:S05]  /*16f0*/  @!P0 BRA `(.L_x_34) ;  /* 0x0000001400788947 */ /* 0x000fea0003800000 */
[----:B------:R-:W1:Y:S01]  /*1700*/  LDCU.64 UR4, c[0x0][0x380] ;  /* 0x00007000ff0477ac */ /* 0x000e620008000a00 */
[----:B------:R-:W-:-:S05]  /*1710*/  LOP3.LUT R5, R0, 0x7ffffff0, RZ, 0xc0, !PT ;  /* 0x7ffffff000057812 */ /* 0x000fca00078ec0ff */
[----:B------:R-:W-:Y:S01]  /*1720*/  IMAD.MOV R27, RZ, RZ, -R5 ;  /* 0x000000ffff1b7224 */ /* 0x000fe200078e0a05 */
[----:B-1----:R-:W-:-:S04]  /*1730*/  UIADD3 UR4, UP0, UPT, UR4, 0x40, URZ ;  /* 0x0000004004047890 */ /* 0x002fc8000ff1e0ff */
[----:B------:R-:W-:Y:S02]  /*1740*/  UIADD3.X UR5, UPT, UPT, URZ, UR5, URZ, UP0, !UPT ;  /* 0x00000005ff057290 */ /* 0x000fe400087fe4ff */
[----:B------:R-:W-:-:S04]  /*1750*/  IMAD.U32 R0, RZ, RZ, UR4 ;  /* 0x00000004ff007e24 */ /* 0x000fc8000f8e00ff */
[----:B0-----:R-:W-:-:S07]  /*1760*/  IMAD.U32 R3, RZ, RZ, UR5 ;  /* 0x00000005ff037e24 */ /* 0x001fce000f8e00ff */
.L_x_51:
[----:B-1----:R-:W-:Y:S02]  /*1770*/  IMAD.MOV.U32 R22, RZ, RZ, R0 ;  /* 0x000000ffff167224 */ /* 0x002fe400078e0000 */
[----:B------:R-:W-:-:S05]  /*1780*/  IMAD.MOV.U32 R23, RZ, RZ, R3 ;  /* 0x000000ffff177224 */ /* 0x000fca00078e0003 */
[----:B------:R-:W2:Y:S01]  /*1790*/  LDG.E.64 R12, desc[UR6][R22.64+-0x40] ;  /* 0xffffc006160c7981 */ /* 0x000ea2000c1e1b00 */
[----:B------:R-:W0:Y:S01]  /*17a0*/  MUFU.RCP64H R3, R7 ;  /* 0x0000000700037308 */ /* 0x000e220000001800 */
[----:B------:R-:W-:Y:S02]  /*17b0*/  IMAD.MOV.U32 R2, RZ, RZ, 0x1 ;  /* 0x00000001ff027424 */ /* 0x000fe400078e00ff */
[----:B------:R-:W-:-:S05]  /*17c0*/  VIADD R27, R27, 0x10 ;  /* 0x000000101b1b7836 */ /* 0x000fca0000000000 */
[----:B------:R-:W-:Y:S01]  /*17d0*/  ISETP.NE.AND P1, PT, R27, RZ, PT ;  /* 0x000000ff1b00720c */ /* 0x000fe20003f25270 */
[----:B0-----:R-:W-:-:S08]  /*17e0*/  DFMA R8, R2, -R6, 1 ;  /* 0x3ff000000208742b */ /* 0x001fd00000000806 */
[----:B------:R-:W-:-:S08]  /*17f0*/  DFMA R8, R8, R8, R8 ;  /* 0x000000080808722b */ /* 0x000fd00000000008 */
[----:B------:R-:W-:-:S08]  /*1800*/  DFMA R8, R2, R8, R2 ;  /* 0x000000080208722b */ /* 0x000fd00000000002 */
[----:B------:R-:W-:-:S08]  /*1810*/  DFMA R2, R8, -R6, 1 ;  /* 0x3ff000000802742b */ /* 0x000fd00000000806 */
[----:B------:R-:W-:-:S08]  /*1820*/  DFMA R2, R8, R2, R8 ;  /* 0x000000020802722b */ /* 0x000fd00000000008 */
[----:B--2---:R-:W-:Y:S01]  /*1830*/  DMUL R8, R12, R2 ;  /* 0x000000020c087228 */ /* 0x004fe20000000000 */
[----:B------:R-:W-:-:S07]  /*1840*/  FSETP.GEU.AND P2, PT, |R13|, 6.5827683646048100446e-37, PT ;  /* 0x036000000d00780b */ /* 0x000fce0003f4e200 */
[----:B------:R-:W-:-:S08]  /*1850*/  DFMA R10, R8, -R6, R12 ;  /* 0x80000006080a722b */ /* 0x000fd0000000000c */
[----:B------:R-:W-:-:S10]  /*1860*/  DFMA R2, R2, R10, R8 ;  /* 0x0000000a0202722b */ /* 0x000fd40000000008 */
[----:B------:R-:W-:-:S05]  /*1870*/  FFMA R0, RZ, R7, R3 ;  /* 0x00000007ff007223 */ /* 0x000fca0000000003 */
[----:B------:R-:W-:-:S13]  /*1880*/  FSETP.GT.AND P0, PT, |R0|, 1.469367938527859385e-39, PT ;  /* 0x001000000000780b */ /* 0x000fda0003f04200 */
[----:B------:R-:W-:Y:S05]  /*1890*/  @P0 BRA P2, `(.L_x_35) ;  /* 0x0000000000100947 */ /* 0x000fea0001000000 */
[----:B------:R-:W-:Y:S01]  /*18a0*/  IMAD.MOV.U32 R10, RZ, RZ, R6 ;  /* 0x000000ffff0a7224 */ /* 0x000fe200078e0006 */
[----:B------:R-:W-:Y:S01]  /*18b0*/  MOV R24, 0x18e0 ;  /* 0x000018e000187802 */ /* 0x000fe20000000f00 */
[----:B------:R-:W-:-:S07]  /*18c0*/  IMAD.MOV.U32 R11, RZ, RZ, R7 ;  /* 0x000000ffff0b7224 */ /* 0x000fce00078e0007 */
[----:B------:R-:W-:Y:S05]  /*18d0*/  CALL.REL.NOINC `($__internal_0_$__cuda_sm20_div_rn_f64_full) ;  /* 0x0000002400c47944 */ /* 0x000fea0003c00000 */
.L_x_35:
[----:B------:R-:W2:Y:S01]  /*18e0*/  LDG.E.64 R12, desc[UR6][R22.64+-0x38] ;  /* 0xffffc806160c7981 */ /* 0x000ea2000c1e1b00 */
[----:B------:R-:W0:Y:S01]  /*18f0*/  MUFU.RCP64H R9, R7 ;  /* 0x0000000700097308 */ /* 0x000e220000001800 */
[----:B------:R-:W-:Y:S02]  /*1900*/  IMAD.MOV.U32 R8, RZ, RZ, 0x1 ;  /* 0x00000001ff087424 */ /* 0x000fe400078e00ff */
[----:B------:R1:W-:Y:S04]  /*1910*/  STG.E.64 desc[UR6][R22.64+-0x40], R2 ;  /* 0xffffc00216007986 */ /* 0x0003e8000c101b06 */
        /* <DEDUP_REMOVED lines=11> */
[----:B-1----:R-:W-:Y:S05]  /*19d0*/  @P0 BRA P2, `(.L_x_36) ;  /* 0x0000000000180947 */ /* 0x002fea0001000000 */
[----:B------:R-:W-:Y:S01]  /*19e0*/  IMAD.MOV.U32 R10, RZ, RZ, R6 ;  /* 0x000000ffff0a7224 */ /* 0x000fe200078e0006 */
[----:B------:R-:W-:Y:S01]  /*19f0*/  MOV R24, 0x1a20 ;  /* 0x00001a2000187802 */ /* 0x000fe20000000f00 */
[----:B------:R-:W-:-:S07]  /*1a00*/  IMAD.MOV.U32 R11, RZ, RZ, R7 ;  /* 0x000000ffff0b7224 */ /* 0x000fce00078e0007 */
[----:B------:R-:W-:Y:S05]  /*1a10*/  CALL.REL.NOINC `($__internal_0_$__cuda_sm20_div_rn_f64_full) ;  /* 0x0000002400747944 */ /* 0x000fea0003c00000 */
[----:B------:R-:W-:Y:S02]  /*1a20*/  IMAD.MOV.U32 R8, RZ, RZ, R2 ;  /* 0x000000ffff087224 */ /* 0x000fe400078e0002 */
[----:B------:R-:W-:-:S07]  /*1a30*/  IMAD.MOV.U32 R9, RZ, RZ, R3 ;  /* 0x000000ffff097224 */ /* 0x000fce00078e0003 */
.L_x_36:
        /* <DEDUP_REMOVED lines=20> */
.L_x_37:
        /* <DEDUP_REMOVED lines=22> */
.L_x_38:
        /* <DEDUP_REMOVED lines=20> */
.L_x_39:
        /* <DEDUP_REMOVED lines=22> */
.L_x_40:
        /* <DEDUP_REMOVED lines=20> */
.L_x_41:
        /* <DEDUP_REMOVED lines=22> */
.L_x_42:
        /* <DEDUP_REMOVED lines=20> */
.L_x_43:
        /* <DEDUP_REMOVED lines=22> */
.L_x_44:
        /* <DEDUP_REMOVED lines=20> */
.L_x_45:
        /* <DEDUP_REMOVED lines=22> */
.L_x_46:
        /* <DEDUP_REMOVED lines=20> */
.L_x_47:
        /* <DEDUP_REMOVED lines=22> */
.L_x_48:
        /* <DEDUP_REMOVED lines=20> */
.L_x_49:
        /* <DEDUP_REMOVED lines=22> */
.L_x_50:
[----:B------:R1:W-:Y:S01]  /*2ca0*/  STG.E.64 desc[UR6][R22.64+0x38], R8 ;  /* 0x0000380816007986 */ /* 0x0003e2000c101b06 */
[----:B------:R-:W-:-:S05]  /*2cb0*/  IADD3 R0, P0, PT, R22, 0x80, RZ ;  /* 0x0000008016007810 */ /* 0x000fca0007f1e0ff */
[----:B------:R-:W-:Y:S01]  /*2cc0*/  IMAD.X R3, RZ, RZ, R23, P0 ;  /* 0x000000ffff037224 */ /* 0x000fe200000e0617 */
[----:B------:R-:W-:Y:S07]  /*2cd0*/  @P1 BRA `(.L_x_51) ;  /* 0xffffffe800a41947 */ /* 0x000fee000383ffff */
.L_x_34:
[----:B------:R-:W-:-:S13]  /*2ce0*/  ISETP.NE.AND P0, PT, R26, RZ, PT ;  /* 0x000000ff1a00720c */ /* 0x000fda0003f05270 */
[----:B------:R-:W-:Y:S05]  /*2cf0*/  @!P0 EXIT ;  /* 0x000000000000894d */ /* 0x000fea0003800000 */
[----:B------:R-:W2:Y:S01]  /*2d00*/  LDCU UR4, c[0x0][0x388] ;  /* 0x00007100ff0477ac */ /* 0x000ea20008000800 */
[----:B------:R-:W-:Y:S01]  /*2d10*/  ISETP.GE.U32.AND P0, PT, R26, 0x8, PT ;  /* 0x000000081a00780c */ /* 0x000fe20003f06070 */
[----:B--2---:R-:W-:-:S12]  /*2d20*/  ULOP3.LUT UR4, UR4, 0x7, URZ, 0xc0, !UPT ;  /* 0x0000000704047892 */ /* 0x004fd8000f8ec0ff */
[----:B------:R-:W-:Y:S05]  /*2d30*/  @!P0 BRA `(.L_x_52) ;  /* 0x0000000800ac8947 */ /* 0x000fea0003800000 */
[----:B-1----:R-:W1:Y:S02]  /*2d40*/  LDC.64 R22, c[0x0][0x380] ;  /* 0x0000e000ff167b82 */ /* 0x002e640000000a00 */
[----:B-1----:R-:W-:-:S05]  /*2d50*/  IMAD.WIDE.U32 R22, R5, 0x8, R22 ;  /* 0x0000000805167825 */ /* 0x002fca00078e0016 */
[----:B------:R-:W2:Y:S01]  /*2d60*/  LDG.E.64 R12, desc[UR6][R22.64] ;  /* 0x00000006160c7981 */ /* 0x000ea2000c1e1b00 */
[----:B0-----:R-:W0:Y:S01]  /*2d70*/  MUFU.RCP64H R3, R7 ;  /* 0x0000000700037308 */ /* 0x001e220000001800 */
[----:B------:R-:W-:-:S06]  /*2d80*/  IMAD.MOV.U32 R2, RZ, RZ, 0x1 ;  /* 0x00000001ff027424 */ /* 0x000fcc00078e00ff */
        /* <DEDUP_REMOVED lines=16> */
.L_x_53:
        /* <DEDUP_REMOVED lines=22> */
.L_x_54:
        /* <DEDUP_REMOVED lines=20> */
.L_x_55:
        /* <DEDUP_REMOVED lines=22> */
.L_x_56:
        /* <DEDUP_REMOVED lines=20> */
.L_x_57:
        /* <DEDUP_REMOVED lines=22> */
.L_x_58:
        /* <DEDUP_REMOVED lines=20> */
.L_x_59:
        /* <DEDUP_REMOVED lines=22> */
.L_x_60:
[----:B------:R2:W-:Y:S01]  /*37d0*/  STG.E.64 desc[UR6][R22.64+0x38], R8 ;  /* 0x0000380816007986 */ /* 0x0005e2000c101b06 */
[----:B------:R-:W-:-:S07]  /*37e0*/  VIADD R5, R5, 0x8 ;  /* 0x0000000805057836 */ /* 0x000fce0000000000 */
.L_x_52:
[----:B------:R-:W-:-:S13]  /*37f0*/  ISETP.NE.AND P0, PT, RZ, UR4, PT ;  /* 0x00000004ff007c0c */ /* 0x000fda000bf05270 */
[----:B------:R-:W-:Y:S05]  /*3800*/  @!P0 EXIT ;  /* 0x000000000000894d */ /* 0x000fea0003800000 */
[----:B------:R-:W3:Y:S01]  /*3810*/  LDCU UR5, c[0x0][0x388] ;  /* 0x00007100ff0577ac */ /* 0x000ee20008000800 */
[----:B------:R-:W-:Y:S02]  /*3820*/  UISETP.GE.U32.AND UP0, UPT, UR4, 0x4, UPT ;  /* 0x000000040400788c */ /* 0x000fe4000bf06070 */
[----:B---3--:R-:W-:-:S07]  /*3830*/  ULOP3.LUT UR5, UR5, 0x3, URZ, 0xc0, !UPT ;  /* 0x0000000305057892 */ /* 0x008fce000f8ec0ff */
[----:B------:R-:W-:Y:S05]  /*3840*/  BRA.U !UP0, `(.L_x_61) ;  /* 0x00000005085c7547 */ /* 0x000fea000b800000 */
[----:B-12---:R-:W1:Y:S02]  /*3850*/  LDC.64 R22, c[0x0][0x380] ;  /* 0x0000e000ff167b82 */ /* 0x006e640000000a00 */
        /* <DEDUP_REMOVED lines=20> */
.L_x_62:
        /* <DEDUP_REMOVED lines=22> */
.L_x_63:
        /* <DEDUP_REMOVED lines=20> */
.L_x_64:
        /* <DEDUP_REMOVED lines=22> */
.L_x_65:
[----:B------:R3:W-:Y:S01]  /*3da0*/  STG.E.64 desc[UR6][R22.64+0x18], R8 ;  /* 0x0000180816007986 */ /* 0x0007e2000c101b06 */
[----:B------:R-:W-:-:S07]  /*3db0*/  VIADD R5, R5, 0x4 ;  /* 0x0000000405057836 */ /* 0x000fce0000000000 */
.L_x_61:
[----:B------:R-:W-:-:S13]  /*3dc0*/  ISETP.NE.AND P0, PT, RZ, UR5, PT ;  /* 0x00000005ff007c0c */ /* 0x000fda000bf05270 */
[----:B------:R-:W-:Y:S05]  /*3dd0*/  @!P0 EXIT ;  /* 0x000000000000894d */ /* 0x000fea0003800000 */
[----:B0-----:R-:W0:Y:S01]  /*3de0*/  LDC.64 R2, c[0x0][0x380] ;  /* 0x0000e000ff027b82 */ /* 0x001e220000000a00 */
[----:B------:R-:W-:Y:S01]  /*3df0*/  UIADD3 UR4, UPT, UPT, -UR5, URZ, URZ ;  /* 0x000000ff05047290 */ /* 0x000fe2000fffe1ff */
[----:B0-----:R-:W-:-:S04]  /*3e00*/  IMAD.WIDE.U32 R2, R5, 0x8, R2 ;  /* 0x0000000805027825 */ /* 0x001fc800078e0002 */
[----:B------:R-:W-:Y:S02]  /*3e10*/  IMAD.MOV.U32 R0, RZ, RZ, R2 ;  /* 0x000000ffff007224 */ /* 0x000fe400078e0002 */
[----:B------:R-:W-:-:S07]  /*3e20*/  IMAD.MOV.U32 R5, RZ, RZ, R3 ;  /* 0x000000ffff057224 */ /* 0x000fce00078e0003 */
.L_x_67:
[----:B0123--:R-:W-:Y:S02]  /*3e30*/  IMAD.MOV.U32 R22, RZ, RZ, R0 ;  /* 0x000000ffff167224 */ /* 0x00ffe400078e0000 */
[----:B------:R-:W-:-:S05]  /*3e40*/  IMAD.MOV.U32 R23, RZ, RZ, R5 ;  /* 0x000000ffff177224 */ /* 0x000fca00078e0005 */
[----:B------:R-:W2:Y:S01]  /*3e50*/  LDG.E.64 R12, desc[UR6][R22.64] ;  /* 0x00000006160c7981 */ /* 0x000ea2000c1e1b00 */
[----:B------:R-:W0:Y:S01]  /*3e60*/  MUFU.RCP64H R3, R7 ;  /* 0x0000000700037308 */ /* 0x000e220000001800 */
[----:B------:R-:W-:Y:S01]  /*3e70*/  IMAD.MOV.U32 R2, RZ, RZ, 0x1 ;  /* 0x00000001ff027424 */ /* 0x000fe200078e00ff */
[----:B------:R-:W-:-:S04]  /*3e80*/  UIADD3 UR4, UPT, UPT, UR4, 0x1, URZ ;  /* 0x0000000104047890 */ /* 0x000fc8000fffe0ff */
[----:B------:R-:W-:Y:S01]  /*3e90*/  UISETP.NE.AND UP0, UPT, UR4, URZ, UPT ;  /* 0x000000ff0400728c */ /* 0x000fe2000bf05270 */
        /* <DEDUP_REMOVED lines=16> */
.L_x_66:
[----:B------:R0:W-:Y:S01]  /*3fa0*/  STG.E.64 desc[UR6][R22.64], R2 ;  /* 0x0000000216007986 */ /* 0x0001e2000c101b06 */
[----:B------:R-:W-:-:S05]  /*3fb0*/  IADD3 R0, P0, PT, R22, 0x8, RZ ;  /* 0x0000000816007810 */ /* 0x000fca0007f1e0ff */
[----:B------:R-:W-:Y:S01]  /*3fc0*/  IMAD.X R5, RZ, RZ, R23, P0 ;  /* 0x000000ffff057224 */ /* 0x000fe200000e0617 */
[----:B------:R-:W-:Y:S07]  /*3fd0*/  BRA.U UP0, `(.L_x_67) ;  /* 0xfffffffd00947547 */ /* 0x000fee000b83ffff */
[----:B------:R-:W-:Y:S05]  /*3fe0*/  EXIT ;  /* 0x000000000000794d */ /* 0x000fea0003800000 */
        .weak           $__internal_0_$__cuda_sm20_div_rn_f64_full
        .type           $__internal_0_$__cuda_sm20_div_rn_f64_full,@function
        .size           $__internal_0_$__cuda_sm20_div_rn_f64_full,(.L_x_75 - $__internal_0_$__cuda_sm20_div_rn_f64_full)
$__internal_0_$__cuda_sm20_div_rn_f64_full:
[C---:B------:R-:W-:Y:S01]  /*3ff0*/  FSETP.GEU.AND P0, PT, |R11|.reuse, 1.469367938527859385e-39, PT ;  /* 0x001000000b00780b */ /* 0x040fe20003f0e200 */
[----:B------:R-:W-:Y:S01]  /*4000*/  IMAD.MOV.U32 R18, RZ, RZ, 0x1 ;  /* 0x00000001ff127424 */ /* 0x000fe200078e00ff */
[C---:B------:R-:W-:Y:S01]  /*4010*/  LOP3.LUT R8, R11.reuse, 0x800fffff, RZ, 0xc0, !PT ;  /* 0x800fffff0b087812 */ /* 0x040fe200078ec0ff */
[----:B------:R-:W-:Y:S01]  /*4020*/  IMAD.MOV.U32 R14, RZ, RZ, R12 ;  /* 0x000000ffff0e7224 */ /* 0x000fe200078e000c */
[----:B------:R-:W-:Y:S02]  /*4030*/  LOP3.LUT R0, R11, 0x7ff00000, RZ, 0xc0, !PT ;  /* 0x7ff000000b007812 */ /* 0x000fe400078ec0ff */
[----:B------:R-:W-:Y:S01]  /*4040*/  LOP3.LUT R9, R8, 0x3ff00000, RZ, 0xfc, !PT ;  /* 0x3ff0000008097812 */ /* 0x000fe200078efcff */
[----:B------:R-:W-:Y:S01]  /*4050*/  IMAD.MOV.U32 R8, RZ, RZ, R10 ;  /* 0x000000ffff087224 */ /* 0x000fe200078e000a */
[----:B------:R-:W-:-:S04]  /*4060*/  LOP3.LUT R4, R13, 0x7ff00000, RZ, 0xc0, !PT ;  /* 0x7ff000000d047812 */ /* 0x000fc800078ec0ff */
[----:B------:R-:W-:Y:S01]  /*4070*/  ISETP.GE.U32.AND P2, PT, R4, R0, PT ;  /* 0x000000000400720c */ /* 0x000fe20003f46070 */
[----:B------:R-:W-:-:S06]  /*4080*/  @!P0 DMUL R8, R10, 8.98846567431157953865e+307 ;  /* 0x7fe000000a088828 */ /* 0x000fcc0000000000 */
[----:B------:R-:W0:Y:S02]  /*4090*/  MUFU.RCP64H R19, R9 ;  /* 0x0000000900137308 */ /* 0x000e240000001800 */
[----:B0-----:R-:W-:-:S08]  /*40a0*/  DFMA R2, R18, -R8, 1 ;  /* 0x3ff000001202742b */ /* 0x001fd00000000808 */
[----:B------:R-:W-:-:S08]  /*40b0*/  DFMA R2, R2, R2, R2 ;  /* 0x000000020202722b */ /* 0x000fd00000000002 */
[----:B------:R-:W-:Y:S01]  /*40c0*/  DFMA R18, R18, R2, R18 ;  /* 0x000000021212722b */ /* 0x000fe20000000012 */
[----:B------:R-:W-:Y:S02]  /*40d0*/  IMAD.MOV.U32 R2, RZ, RZ, 0x1ca00000 ;  /* 0x1ca00000ff027424 */ /* 0x000fe400078e00ff */
[----:B------:R-:W-:-:S03]  /*40e0*/  IMAD.MOV.U32 R3, RZ, RZ, R4 ;  /* 0x000000ffff037224 */ /* 0x000fc600078e0004 */
[----:B------:R-:W-:Y:S02]  /*40f0*/  SEL R15, R2, 0x63400000, !P2 ;  /* 0x63400000020f7807 */ /* 0x000fe40005000000 */
[----:B------:R-:W-:Y:S01]  /*4100*/  DFMA R16, R18, -R8, 1 ;  /* 0x3ff000001210742b */ /* 0x000fe20000000808 */
[----:B------:R-:W-:Y:S02]  /*4110*/  FSETP.GEU.AND P2, PT, |R13|, 1.469367938527859385e-39, PT ;  /* 0x001000000d00780b */ /* 0x000fe40003f4e200 */
[----:B------:R-:W-:-:S05]  /*4120*/  LOP3.LUT R15, R15, 0x800fffff, R13, 0xf8, !PT ;  /* 0x800fffff0f0f7812 */ /* 0x000fca00078ef80d */
[----:B------:R-:W-:-:S06]  /*4130*/  DFMA R16, R18, R16, R18 ;  /* 0x000000101210722b */ /* 0x000fcc0000000012 */
[----:B------:R-:W-:Y:S05]  /*4140*/  @P2 BRA `(.L_x_68) ;  /* 0x0000000000202947 */ /* 0x000fea0003800000 */
[----:B------:R-:W-:Y:S01]  /*4150*/  LOP3.LUT R3, R11, 0x7ff00000, RZ, 0xc0, !PT ;  /* 0x7ff000000b037812 */ /* 0x000fe200078ec0ff */
[----:B------:R-:W-:-:S03]  /*4160*/  IMAD.MOV.U32 R18, RZ, RZ, RZ ;  /* 0x000000ffff127224 */ /* 0x000fc600078e00ff */
[----:B------:R-:W-:-:S04]  /*4170*/  ISETP.GE.U32.AND P2, PT, R4, R3, PT ;  /* 0x000000030400720c */ /* 0x000fc80003f46070 */
[----:B------:R-:W-:-:S04]  /*4180*/  SEL R3, R2, 0x63400000, !P2 ;  /* 0x6340000002037807 */ /* 0x000fc80005000000 */
[----:B------:R-:W-:-:S04]  /*4190*/  LOP3.LUT R3, R3, 0x80000000, R13, 0xf8, !PT ;  /* 0x8000000003037812 */ /* 0x000fc800078ef80d */
[----:B------:R-:W-:-:S06]  /*41a0*/  LOP3.LUT R19, R3, 0x100000, RZ, 0xfc, !PT ;  /* 0x0010000003137812 */ /* 0x000fcc00078efcff */
[----:B------:R-:W-:-:S10]  /*41b0*/  DFMA R14, R14, 2, -R18 ;  /* 0x400000000e0e782b */ /* 0x000fd40000000812 */
[----:B------:R-:W-:-:S07]  /*41c0*/  LOP3.LUT R3, R15, 0x7ff00000, RZ, 0xc0, !PT ;  /* 0x7ff000000f037812 */ /* 0x000fce00078ec0ff */
.L_x_68:
[----:B------:R-:W-:Y:S01]  /*41d0*/  @!P0 LOP3.LUT R0, R9, 0x7ff00000, RZ, 0xc0, !PT ;  /* 0x7ff0000009008812 */ /* 0x000fe200078ec0ff */
[----:B------:R-:W-:Y:S01]  /*41e0*/  VIADD R20, R3, 0xffffffff ;  /* 0xffffffff03147836 */ /* 0x000fe20000000000 */
[----:B------:R-:W-:-:S03]  /*41f0*/  DMUL R18, R16, R14 ;  /* 0x0000000e10127228 */ /* 0x000fc60000000000 */
[----:B------:R-:W-:Y:S01]  /*4200*/  VIADD R25, R0, 0xffffffff ;  /* 0xffffffff00197836 */ /* 0x000fe20000000000 */
[----:B------:R-:W-:-:S04]  /*4210*/  ISETP.GT.U32.AND P0, PT, R20, 0x7feffffe, PT ;  /* 0x7feffffe1400780c */ /* 0x000fc80003f04070 */
[----:B------:R-:W-:Y:S01]  /*4220*/  ISETP.GT.U32.OR P0, PT, R25, 0x7feffffe, P0 ;  /* 0x7feffffe1900780c */ /* 0x000fe20000704470 */
[----:B------:R-:W-:-:S08]  /*4230*/  DFMA R20, R18, -R8, R14 ;  /* 0x800000081214722b */ /* 0x000fd0000000000e */
[----:B------:R-:W-:-:S04]  /*4240*/  DFMA R20, R16, R20, R18 ;  /* 0x000000141014722b */ /* 0x000fc80000000012 */
[----:B------:R-:W-:Y:S07]  /*4250*/  @P0 BRA `(.L_x_69) ;  /* 0x00000000006c0947 */ /* 0x000fee0003800000 */
[----:B------:R-:W-:-:S04]  /*4260*/  LOP3.LUT R3, R11, 0x7ff00000, RZ, 0xc0, !PT ;  /* 0x7ff000000b037812 */ /* 0x000fc800078ec0ff */
[CC--:B------:R-:W-:Y:S02]  /*4270*/  VIADDMNMX R0, R4.reuse, -R3.reuse, 0xb9600000, !PT ;  /* 0xb960000004007446 */ /* 0x0c0fe40007800903 */
[----:B------:R-:W-:Y:S02]  /*4280*/  ISETP.GE.U32.AND P0, PT, R4, R3, PT ;  /* 0x000000030400720c */ /* 0x000fe40003f06070 */
[----:B------:R-:W-:Y:S02]  /*4290*/  VIMNMX R0, PT, PT, R0, 0x46a00000, PT ;  /* 0x46a0000000007848 */ /* 0x000fe40003fe0100 */
[----:B------:R-:W-:Y:S01]  /*42a0*/  SEL R3, R2, 0x63400000, !P0 ;  /* 0x6340000002037807 */ /* 0x000fe20004000000 */
[----:B------:R-:W-:-:S04]  /*42b0*/  IMAD.MOV.U32 R2, RZ, RZ, RZ ;  /* 0x000000ffff027224 */ /* 0x000fc800078e00ff */
[----:B------:R-:W-:-:S04]  /*42c0*/  IMAD.IADD R0, R0, 0x1, -R3 ;  /* 0x0000000100007824 */ /* 0x000fc800078e0a03 */
[----:B------:R-:W-:-:S06]  /*42d0*/  VIADD R3, R0, 0x7fe00000 ;  /* 0x7fe0000000037836 */ /* 0x000fcc0000000000 */
[----:B------:R-:W-:-:S10]  /*42e0*/  DMUL R16, R20, R2 ;  /* 0x0000000214107228 */ /* 0x000fd40000000000 */
[----:B------:R-:W-:-:S13]  /*42f0*/  FSETP.GTU.AND P0, PT, |R17|, 1.469367938527859385e-39, PT ;  /* 0x001000001100780b */ /* 0x000fda0003f0c200 */
[----:B------:R-:W-:Y:S05]  /*4300*/  @P0 BRA `(.L_x_70) ;  /* 0x0000000000940947 */ /* 0x000fea0003800000 */
[----:B------:R-:W-:Y:S01]  /*4310*/  DFMA R8, R20, -R8, R14 ;  /* 0x800000081408722b */ /* 0x000fe2000000000e */
[----:B------:R-:W-:-:S09]  /*4320*/  IMAD.MOV.U32 R2, RZ, RZ, RZ ;  /* 0x000000ffff027224 */ /* 0x000fd200078e00ff */
[C---:B------:R-:W-:Y:S02]  /*4330*/  FSETP.NEU.AND P0, PT, R9.reuse, RZ, PT ;  /* 0x000000ff0900720b */ /* 0x040fe40003f0d000 */
[----:B------:R-:W-:-:S04]  /*4340*/  LOP3.LUT R11, R9, 0x80000000, R11, 0x48, !PT ;  /* 0x80000000090b7812 */ /* 0x000fc800078e480b */
[----:B------:R-:W-:-:S07]  /*4350*/  LOP3.LUT R3, R11, R3, RZ, 0xfc, !PT ;  /* 0x000000030b037212 */ /* 0x000fce00078efcff */
[----:B------:R-:W-:Y:S05]  /*4360*/  @!P0 BRA `(.L_x_70) ;  /* 0x00000000007c8947 */ /* 0x000fea0003800000 */
[----:B------:R-:W-:Y:S01]  /*4370*/  IMAD.MOV R9, RZ, RZ, -R0 ;  /* 0x000000ffff097224 */ /* 0x000fe200078e0a00 */
[----:B------:R-:W-:Y:S01]  /*4380*/  DMUL.RP R2, R20, R2 ;  /* 0x0000000214027228 */ /* 0x000fe20000008000 */
[----:B------:R-:W-:-:S06]  /*4390*/  IMAD.MOV.U32 R8, RZ, RZ, RZ ;  /* 0x000000ffff087224 */ /* 0x000fcc00078e00ff */
[----:B------:R-:W-:-:S03]  /*43a0*/  DFMA R8, R16, -R8, R20 ;  /* 0x800000081008722b */ /* 0x000fc60000000014 */
[----:B------:R-:W-:-:S03]  /*43b0*/  LOP3.LUT R11, R3, R11, RZ, 0x3c, !PT ;  /* 0x0000000b030b7212 */ /* 0x000fc600078e3cff */
[----:B------:R-:W-:-:S04]  /*43c0*/  IADD3 R8, PT, PT, -R0, -0x43300000, RZ ;  /* 0xbcd0000000087810 */ /* 0x000fc80007ffe1ff */
[----:B------:R-:W-:-:S04]  /*43d0*/  FSETP.NEU.AND P0, PT, |R9|, R8, PT ;  /* 0x000000080900720b */ /* 0x000fc80003f0d200 */
[----:B------:R-:W-:Y:S02]  /*43e0*/  FSEL R16, R2, R16, !P0 ;  /* 0x0000001002107208 */ /* 0x000fe40004000000 */
[----:B------:R-:W-:Y:S01]  /*43f0*/  FSEL R17, R11, R17, !P0 ;  /* 0x000000110b117208 */ /* 0x000fe20004000000 */
[----:B------:R-:W-:Y:S06]  /*4400*/  BRA `(.L_x_70) ;  /* 0x0000000000547947 */ /* 0x000fec0003800000 */
.L_x_69:
[----:B------:R-:W-:-:S14]  /*4410*/  DSETP.NAN.AND P0, PT, R12, R12, PT ;  /* 0x0000000c0c00722a */ /* 0x000fdc0003f08000 */
[----:B------:R-:W-:Y:S05]  /*4420*/  @P0 BRA `(.L_x_71) ;  /* 0x0000000000440947 */ /* 0x000fea0003800000 */
[----:B------:R-:W-:-:S14]  /*4430*/  DSETP.NAN.AND P0, PT, R10, R10, PT ;  /* 0x0000000a0a00722a */ /* 0x000fdc0003f08000 */
[----:B------:R-:W-:Y:S05]  /*4440*/  @P0 BRA `(.L_x_72) ;  /* 0x0000000000300947 */ /* 0x000fea0003800000 */
[----:B------:R-:W-:Y:S01]  /*4450*/  ISETP.NE.AND P0, PT, R3, R0, PT ;  /* 0x000000000300720c */ /* 0x000fe20003f05270 */
[----:B------:R-:W-:Y:S02]  /*4460*/  IMAD.MOV.U32 R16, RZ, RZ, 0x0 ;  /* 0x00000000ff107424 */ /* 0x000fe400078e00ff */
[----:B------:R-:W-:-:S10]  /*4470*/  IMAD.MOV.U32 R17, RZ, RZ, -0x80000 ;  /* 0xfff80000ff117424 */ /* 0x000fd400078e00ff */
[----:B------:R-:W-:Y:S05]  /*4480*/  @!P0 BRA `(.L_x_70) ;  /* 0x0000000000348947 */ /* 0x000fea0003800000 */
[----:B------:R-:W-:Y:S02]  /*4490*/  ISETP.NE.AND P0, PT, R3, 0x7ff00000, PT ;  /* 0x7ff000000300780c */ /* 0x000fe40003f05270 */
[----:B------:R-:W-:Y:S02]  /*44a0*/  LOP3.LUT R17, R13, 0x80000000, R11, 0x48, !PT ;  /* 0x800000000d117812 */ /* 0x000fe400078e480b */
[----:B------:R-:W-:-:S13]  /*44b0*/  ISETP.EQ.OR P0, PT, R0, RZ, !P0 ;  /* 0x000000ff0000720c */ /* 0x000fda0004702670 */
[----:B------:R-:W-:Y:S01]  /*44c0*/  @P0 LOP3.LUT R0, R17, 0x7ff00000, RZ, 0xfc, !PT ;  /* 0x7ff0000011000812 */ /* 0x000fe200078efcff */
[----:B------:R-:W-:Y:S02]  /*44d0*/  @!P0 IMAD.MOV.U32 R16, RZ, RZ, RZ ;  /* 0x000000ffff108224 */ /* 0x000fe400078e00ff */
[----:B------:R-:W-:Y:S02]  /*44e0*/  @P0 IMAD.MOV.U32 R16, RZ, RZ, RZ ;  /* 0x000000ffff100224 */ /* 0x000fe400078e00ff */
[----:B------:R-:W-:Y:S01]  /*44f0*/  @P0 IMAD.MOV.U32 R17, RZ, RZ, R0 ;  /* 0x000000ffff110224 */ /* 0x000fe200078e0000 */
[----:B------:R-:W-:Y:S06]  /*4500*/  BRA `(.L_x_70) ;  /* 0x0000000000147947 */ /* 0x000fec0003800000 */
.L_x_72:
[----:B------:R-:W-:Y:S01]  /*4510*/  LOP3.LUT R17, R11, 0x80000, RZ, 0xfc, !PT ;  /* 0x000800000b117812 */ /* 0x000fe200078efcff */
[----:B------:R-:W-:Y:S01]  /*4520*/  IMAD.MOV.U32 R16, RZ, RZ, R10 ;  /* 0x000000ffff107224 */ /* 0x000fe200078e000a */
[----:B------:R-:W-:Y:S06]  /*4530*/  BRA `(.L_x_70) ;  /* 0x0000000000087947 */ /* 0x000fec0003800000 */
.L_x_71:
[----:B------:R-:W-:Y:S01]  /*4540*/  LOP3.LUT R17, R13, 0x80000, RZ, 0xfc, !PT ;  /* 0x000800000d117812 */ /* 0x000fe200078efcff */
[----:B------:R-:W-:-:S07]  /*4550*/  IMAD.MOV.U32 R16, RZ, RZ, R12 ;  /* 0x000000ffff107224 */ /* 0x000fce00078e000c */
.L_x_70:
[----:B------:R-:W-:Y:S02]  /*4560*/  IMAD.MOV.U32 R25, RZ, RZ, 0x0 ;  /* 0x00000000ff197424 */ /* 0x000fe400078e00ff */
[----:B------:R-:W-:Y:S02]  /*4570*/  IMAD.MOV.U32 R2, RZ, RZ, R16 ;  /* 0x000000ffff027224 */ /* 0x000fe400078e0010 */
[----:B------:R-:W-:Y:S01]  /*4580*/  IMAD.MOV.U32 R3, RZ, RZ, R17 ;  /* 0x000000ffff037224 */ /* 0x000fe200078e0011 */
[----:B------:R-:W-:Y:S06]  /*4590*/  RET.REL.NODEC R24 `(_Z13softmaxKernelPdi) ;  /* 0xffffffb818987950 */ /* 0x000fec0003c3ffff */
.L_x_73:
        /* <DEDUP_REMOVED lines=14> */
.L_x_75:


//--------------------- .text._Z10reluKernelPdi   --------------------------
	.section	.text._Z10reluKernelPdi,"ax",@progbits
	.align	128
        .global         _Z10reluKernelPdi
        .type           _Z10reluKernelPdi,@function
        .size           _Z10reluKernelPdi,(.L_x_85 - _Z10reluKernelPdi)
        .other          _Z10reluKernelPdi,@"STO_CUDA_ENTRY STV_DEFAULT"
_Z10reluKernelPdi:
.text._Z10reluKernelPdi:
        /* <DEDUP_REMOVED lines=10> */
[----:B0-----:R-:W-:-:S05]  /*00a0*/  IMAD.WIDE R2, R5, 0x8, R2 ;  /* 0x0000000805027825 */ /* 0x001fca00078e0202 */
[----:B-1----:R-:W2:Y:S01]  /*00b0*/  LDG.E.64 R4, desc[UR4][R2.64] ;  /* 0x0000000402047981 */ /* 0x002ea2000c1e1b00 */
[----:B------:R-:W-:Y:S01]  /*00c0*/  IMAD.MOV.U32 R0, RZ, RZ, RZ ;  /* 0x000000ffff007224 */ /* 0x000fe200078e00ff */
[----:B--2---:R-:W-:Y:S01]  /*00d0*/  DSETP.MAX.AND P0, P1, RZ, R4, PT ;  /* 0x00000004ff00722a */ /* 0x004fe2000390f000 */
[----:B------:R-:W-:-:S05]  /*00e0*/  MOV R7, R5 ;  /* 0x0000000500077202 */ /* 0x000fca0000000f00 */
[C---:B------:R-:W-:Y:S02]  /*00f0*/  FSEL R9, R0.reuse, R7, P0 ;  /* 0x0000000700097208 */ /* 0x040fe40000000000 */
[----:B------:R-:W-:-:S06]  /*0100*/  SEL R4, R0, R4, P0 ;  /* 0x0000000400047207 */ /* 0x000fcc0000000000 */
[----:B------:R-:W-:-:S05]  /*0110*/  @P1 LOP3.LUT R9, R7, 0x80000, RZ, 0xfc, !PT ;  /* 0x0008000007091812 */ /* 0x000fca00078efcff */
[----:B------:R-:W-:-:S05]  /*0120*/  IMAD.MOV.U32 R5, RZ, RZ, R9 ;  /* 0x000000ffff057224 */ /* 0x000fca00078e0009 */
[----:B------:R-:W-:Y:S01]  /*0130*/  STG.E.64 desc[UR4][R2.64], R4 ;  /* 0x0000000402007986 */ /* 0x000fe2000c101b04 */
[----:B------:R-:W-:Y:S05]  /*0140*/  EXIT ;  /* 0x000000000000794d */ /* 0x000fea0003800000 */
.L_x_74:
        /* <DEDUP_REMOVED lines=11> */
.L_x_85:


//--------------------- .nv.shared.reserved.0     --------------------------
	.section	.nv.shared.reserved.0,"aw",@nobits
	.weak		__nv_reservedSMEM_offset_0_alias
	.size		__nv_reservedSMEM_offset_0_alias, 0, 64
	.other		__nv_reservedSMEM_offset_0_alias,@"STO_CUDA_RESERVED_SHARED STV_DEFAULT"
__nv_reservedSMEM_offset_0_alias:
	.zero		0
	.zero		64


//--------------------- .nv.constant0._Z15backwardKernel6PdS_di --------------------------
	.section	.nv.constant0._Z15backwardKernel6PdS_di,"a",@progbits
	.sectionflags	@""
	.align	4
.nv.constant0._Z15backwardKernel6PdS_di:
	.zero		924


//--------------------- .nv.constant0._Z15backwardKernel5PdS_di --------------------------
	.section	.nv.constant0._Z15backwardKernel5PdS_di,"a",@progbits
	.sectionflags	@""
	.align	4
.nv.constant0._Z15backwardKernel5PdS_di:
	.zero		924


//--------------------- .nv.constant0._Z15backwardKernel4PdS_S_dii --------------------------
	.section	.nv.constant0._Z15backwardKernel4PdS_S_dii,"a",@progbits
	.sectionflags	@""
	.align	4
.nv.constant0._Z15backwardKernel4PdS_S_dii:
	.zero		936


//--------------------- .nv.constant0._Z15backwardKernel3PdS_S_S_dii --------------------------
	.section	.nv.constant0._Z15backwardKernel3PdS_S_S_dii,"a",@progbits
	.sectionflags	@""
	.align	4
.nv.constant0._Z15backwardKernel3PdS_S_S_dii:
	.zero		944


//--------------------- .nv.constant0._Z15backwardKernel2PdS_S_S_ii --------------------------
	.section	.nv.constant0._Z15backwardKernel2PdS_S_S_ii,"a",@progbits
	.sectionflags	@""
	.align	4
.nv.constant0._Z15backwardKernel2PdS_S_S_ii:
	.zero		936


//--------------------- .nv.constant0._Z15backwardKernel1PdS_S_i --------------------------
	.section	.nv.constant0._Z15backwardKernel1PdS_S_i,"a",@progbits
	.sectionflags	@""
	.align	4
.nv.constant0._Z15backwardKernel1PdS_S_i:
	.zero		924


//--------------------- .nv.constant0._Z14forwardKernel2PdS_S_S_ii --------------------------
	.section	.nv.constant0._Z14forwardKernel2PdS_S_S_ii,"a",@progbits
	.sectionflags	@""
	.align	4
.nv.constant0._Z14forwardKernel2PdS_S_S_ii:
	.zero		936


//--------------------- .nv.constant0._Z14forwardKernel1PdS_S_S_ii --------------------------
	.section	.nv.constant0._Z14forwardKernel1PdS_S_S_ii,"a",@progbits
	.sectionflags	@""
	.align	4
.nv.constant0._Z14forwardKernel1PdS_S_S_ii:
	.zero		936


//--------------------- .nv.constant0._Z13softmaxKernelPdi --------------------------
	.section	.nv.constant0._Z13softmaxKernelPdi,"a",@progbits
	.sectionflags	@""
	.align	4
.nv.constant0._Z13softmaxKernelPdi:
	.zero		908


//--------------------- .nv.constant0._Z10reluKernelPdi --------------------------
	.section	.nv.constant0._Z10reluKernelPdi,"a",@progbits
	.sectionflags	@""
	.align	4
.nv.constant0._Z10reluKernelPdi:
	.zero		908


//--------------------- SYMBOLS --------------------------

	.type		.nv.reservedSmem.offset0,@object
	.size		.nv.reservedSmem.offset0,0x4
